	.headerflags	@"EF_CUDA_TEXMODE_UNIFIED EF_CUDA_64BIT_ADDRESS EF_CUDA_SM86 EF_CUDA_VIRTUAL_SM(EF_CUDA_SM86)"
	.elftype	@"ET_EXEC"


//--------------------- .nv.info                  --------------------------
	.section	.nv.info,"",@"SHT_CUDA_INFO"
	.align	4


	//----- nvinfo : EIATTR_REGCOUNT
	.align		4
        /*0000*/ 	.byte	0x04, 0x2f
        /*0002*/ 	.short	(.L_2 - .L_1)
	.align		4
.L_1:
        /*0004*/ 	.word	index@(triton_red_fused__to_copy_add_amax_amin_clamp_mul_native_layer_norm_reciprocal_1)
        /*0008*/ 	.word	0x00000028


	//----- nvinfo : EIATTR_MIN_STACK_SIZE
	.align		4
.L_2:
        /*000c*/ 	.byte	0x04, 0x12
        /*000e*/ 	.short	(.L_4 - .L_3)
	.align		4
.L_3:
        /*0010*/ 	.word	index@(triton_red_fused__to_copy_add_amax_amin_clamp_mul_native_layer_norm_reciprocal_1)
        /*0014*/ 	.word	0x00000000


	//----- nvinfo : EIATTR_FRAME_SIZE
	.align		4
.L_4:
        /*0018*/ 	.byte	0x04, 0x11
        /*001a*/ 	.short	(.L_6 - .L_5)
	.align		4
.L_5:
        /*001c*/ 	.word	index@(triton_red_fused__to_copy_add_amax_amin_clamp_mul_native_layer_norm_reciprocal_1)
        /*0020*/ 	.word	0x00000000


	//----- nvinfo : EIATTR_MIN_STACK_SIZE
	.align		4
.L_6:
        /*0024*/ 	.byte	0x04, 0x12
        /*0026*/ 	.short	(.L_8 - .L_7)
	.align		4
.L_7:
        /*0028*/ 	.word	index@(triton_red_fused__to_copy_add_amax_amin_clamp_mul_native_layer_norm_reciprocal_1)
        /*002c*/ 	.word	0x00000000
.L_8:


//--------------------- .nv.info.triton_red_fused__to_copy_add_amax_amin_clamp_mul_native_layer_norm_reciprocal_1 --------------------------
	.section	.nv.info.triton_red_fused__to_copy_add_amax_amin_clamp_mul_native_layer_norm_reciprocal_1,"",@"SHT_CUDA_INFO"
	.sectionflags	@""
	.align	4


	//----- nvinfo : EIATTR_CUDA_API_VERSION
	.align		4
        /*0000*/ 	.byte	0x04, 0x37
        /*0002*/ 	.short	(.L_10 - .L_9)
.L_9:
        /*0004*/ 	.word	0x0000007c


	//----- nvinfo : EIATTR_SW2861232_WAR
	.align		4
.L_10:
        /*0008*/ 	.byte	0x01, 0x35
	.zero		2


	//----- nvinfo : EIATTR_PARAM_CBANK
	.align		4
        /*000c*/ 	.byte	0x04, 0x0a
        /*000e*/ 	.short	(.L_12 - .L_11)
	.align		4
.L_11:
        /*0010*/ 	.word	index@(.nv.constant0.triton_red_fused__to_copy_add_amax_amin_clamp_mul_native_layer_norm_reciprocal_1)
        /*0014*/ 	.short	0x0160
        /*0016*/ 	.short	0x0078


	//----- nvinfo : EIATTR_CBANK_PARAM_SIZE
	.align		4
.L_12:
        /*0018*/ 	.byte	0x03, 0x19
        /*001a*/ 	.short	0x0078


	//----- nvinfo : EIATTR_KPARAM_INFO
	.align		4
        /*001c*/ 	.byte	0x04, 0x17
        /*001e*/ 	.short	(.L_14 - .L_13)
.L_13:
        /*0020*/ 	.word	0x00000000
        /*0024*/ 	.short	0x000f
        /*0026*/ 	.short	0x0070
        /*0028*/ 	.byte	0x00, 0xf4, 0x21, 0x00


	//----- nvinfo : EIATTR_KPARAM_INFO
	.align		4
.L_14:
        /*002c*/ 	.byte	0x04, 0x17
        /*002e*/ 	.short	(.L_16 - .L_15)
.L_15:
        /*0030*/ 	.word	0x00000000
        /*0034*/ 	.short	0x000e
        /*0036*/ 	.short	0x006c
        /*0038*/ 	.byte	0x00, 0xf0, 0x11, 0x00


	//----- nvinfo : EIATTR_KPARAM_INFO
	.align		4
.L_16:
        /*003c*/ 	.byte	0x04, 0x17
        /*003e*/ 	.short	(.L_18 - .L_17)
.L_17:
        /*0040*/ 	.word	0x00000000
        /*0044*/ 	.short	0x000d
        /*0046*/ 	.short	0x0068
        /*0048*/ 	.byte	0x00, 0xf0, 0x11, 0x00


	//----- nvinfo : EIATTR_KPARAM_INFO
	.align		4
.L_18:
        /*004c*/ 	.byte	0x04, 0x17
        /*004e*/ 	.short	(.L_20 - .L_19)
.L_19:
        /*0050*/ 	.word	0x00000000
        /*0054*/ 	.short	0x000c
        /*0056*/ 	.short	0x0060
        /*0058*/ 	.byte	0x00, 0xf4, 0x21, 0x00


	//----- nvinfo : EIATTR_KPARAM_INFO
	.align		4
.L_20:
        /*005c*/ 	.byte	0x04, 0x17
        /*005e*/ 	.short	(.L_22 - .L_21)
.L_21:
        /*0060*/ 	.word	0x00000000
        /*0064*/ 	.short	0x000b
        /*0066*/ 	.short	0x0058
        /*0068*/ 	.byte	0x00, 0xf4, 0x21, 0x00


	//----- nvinfo : EIATTR_KPARAM_INFO
	.align		4
.L_22:
        /*006c*/ 	.byte	0x04, 0x17
        /*006e*/ 	.short	(.L_24 - .L_23)
.L_23:
        /*0070*/ 	.word	0x00000000
        /*0074*/ 	.short	0x000a
        /*0076*/ 	.short	0x0050
        /*0078*/ 	.byte	0x00, 0xf4, 0x21, 0x00


	//----- nvinfo : EIATTR_KPARAM_INFO
	.align		4
.L_24:
        /*007c*/ 	.byte	0x04, 0x17
        /*007e*/ 	.short	(.L_26 - .L_25)
.L_25:
        /*0080*/ 	.word	0x00000000
        /*0084*/ 	.short	0x0009
        /*0086*/ 	.short	0x0048
        /*0088*/ 	.byte	0x00, 0xf4, 0x21, 0x00


	//----- nvinfo : EIATTR_KPARAM_INFO
	.align		4
.L_26:
        /*008c*/ 	.byte	0x04, 0x17
        /*008e*/ 	.short	(.L_28 - .L_27)
.L_27:
        /*0090*/ 	.word	0x00000000
        /*0094*/ 	.short	0x0008
        /*0096*/ 	.short	0x0040
        /*0098*/ 	.byte	0x00, 0xf4, 0x21, 0x00


	//----- nvinfo : EIATTR_KPARAM_INFO
	.align		4
.L_28:
        /*009c*/ 	.byte	0x04, 0x17
        /*009e*/ 	.short	(.L_30 - .L_29)
.L_29:
        /*00a0*/ 	.word	0x00000000
        /*00a4*/ 	.short	0x0007
        /*00a6*/ 	.short	0x0038
        /*00a8*/ 	.byte	0x00, 0xf4, 0x21, 0x00


	//----- nvinfo : EIATTR_KPARAM_INFO
	.align		4
.L_30:
        /*00ac*/ 	.byte	0x04, 0x17
        /*00ae*/ 	.short	(.L_32 - .L_31)
.L_31:
        /*00b0*/ 	.word	0x00000000
        /*00b4*/ 	.short	0x0006
        /*00b6*/ 	.short	0x0030
        /*00b8*/ 	.byte	0x00, 0xf4, 0x21, 0x00


	//----- nvinfo : EIATTR_KPARAM_INFO
	.align		4
.L_32:
        /*00bc*/ 	.byte	0x04, 0x17
        /*00be*/ 	.short	(.L_34 - .L_33)
.L_33:
        /*00c0*/ 	.word	0x00000000
        /*00c4*/ 	.short	0x0005
        /*00c6*/ 	.short	0x0028
        /*00c8*/ 	.byte	0x00, 0xf4, 0x21, 0x00


	//----- nvinfo : EIATTR_KPARAM_INFO
	.align		4
.L_34:
        /*00cc*/ 	.byte	0x04, 0x17
        /*00ce*/ 	.short	(.L_36 - .L_35)
.L_35:
        /*00d0*/ 	.word	0x00000000
        /*00d4*/ 	.short	0x0004
        /*00d6*/ 	.short	0x0020
        /*00d8*/ 	.byte	0x00, 0xf4, 0x21, 0x00


	//----- nvinfo : EIATTR_KPARAM_INFO
	.align		4
.L_36:
        /*00dc*/ 	.byte	0x04, 0x17
        /*00de*/ 	.short	(.L_38 - .L_37)
.L_37:
        /*00e0*/ 	.word	0x00000000
        /*00e4*/ 	.short	0x0003
        /*00e6*/ 	.short	0x0018
        /*00e8*/ 	.byte	0x00, 0xf4, 0x21, 0x00


	//----- nvinfo : EIATTR_KPARAM_INFO
	.align		4
.L_38:
        /*00ec*/ 	.byte	0x04, 0x17
        /*00ee*/ 	.short	(.L_40 - .L_39)
.L_39:
        /*00f0*/ 	.word	0x00000000
        /*00f4*/ 	.short	0x0002
        /*00f6*/ 	.short	0x0010
        /*00f8*/ 	.byte	0x00, 0xf4, 0x21, 0x00


	//----- nvinfo : EIATTR_KPARAM_INFO
	.align		4
.L_40:
        /*00fc*/ 	.byte	0x04, 0x17
        /*00fe*/ 	.short	(.L_42 - .L_41)
.L_41:
        /*0100*/ 	.word	0x00000000
        /*0104*/ 	.short	0x0001
        /*0106*/ 	.short	0x0008
        /*0108*/ 	.byte	0x00, 0xf4, 0x21, 0x00


	//----- nvinfo : EIATTR_KPARAM_INFO
	.align		4
.L_42:
        /*010c*/ 	.byte	0x04, 0x17
        /*010e*/ 	.short	(.L_44 - .L_43)
.L_43:
        /*0110*/ 	.word	0x00000000
        /*0114*/ 	.short	0x0000
        /*0116*/ 	.short	0x0000
        /*0118*/ 	.byte	0x00, 0xf4, 0x21, 0x00


	//----- nvinfo : EIATTR_MAXREG_COUNT
	.align		4
.L_44:
        /*011c*/ 	.byte	0x03, 0x1b
        /*011e*/ 	.short	0x0080


	//----- nvinfo : EIATTR_COOP_GROUP_MASK_REGIDS
	.align		4
        /*0120*/ 	.byte	0x04, 0x29
        /*0122*/ 	.short	(.L_46 - .L_45)


	//   ....[0]....
.L_45:
        /*0124*/ 	.word	0xffffffff


	//   ....[1]....
        /*0128*/ 	.word	0xffffffff


	//   ....[2]....
        /*012c*/ 	.word	0xffffffff


	//   ....[3]....
        /*0130*/ 	.word	0xffffffff


	//   ....[4]....
        /*0134*/ 	.word	0xffffffff


	//   ....[5]....
        /*0138*/ 	.word	0xffffffff


	//   ....[6]....
        /*013c*/ 	.word	0xffffffff


	//   ....[7]....
        /*0140*/ 	.word	0xffffffff


	//   ....[8]....
        /*0144*/ 	.word	0xffffffff


	//   ....[9]....
        /*0148*/ 	.word	0xffffffff


	//   ....[10]....
        /*014c*/ 	.word	0xffffffff


	//   ....[11]....
        /*0150*/ 	.word	0xffffffff


	//   ....[12]....
        /*0154*/ 	.word	0xffffffff


	//   ....[13]....
        /*0158*/ 	.word	0xffffffff


	//   ....[14]....
        /*015c*/ 	.word	0xffffffff


	//   ....[15]....
        /*0160*/ 	.word	0xffffffff


	//   ....[16]....
        /*0164*/ 	.word	0xffffffff


	//   ....[17]....
        /*0168*/ 	.word	0xffffffff


	//   ....[18]....
        /*016c*/ 	.word	0xffffffff


	//   ....[19]....
        /*0170*/ 	.word	0xffffffff


	//   ....[20]....
        /*0174*/ 	.word	0xffffffff


	//   ....[21]....
        /*0178*/ 	.word	0xffffffff


	//   ....[22]....
        /*017c*/ 	.word	0xffffffff


	//   ....[23]....
        /*0180*/ 	.word	0xffffffff


	//   ....[24]....
        /*0184*/ 	.word	0xffffffff


	//   ....[25]....
        /*0188*/ 	.word	0xffffffff


	//   ....[26]....
        /*018c*/ 	.word	0xffffffff


	//   ....[27]....
        /*0190*/ 	.word	0xffffffff


	//   ....[28]....
        /*0194*/ 	.word	0xffffffff


	//   ....[29]....
        /*0198*/ 	.word	0xffffffff


	//   ....[30]....
        /*019c*/ 	.word	0xffffffff


	//   ....[31]....
        /*01a0*/ 	.word	0xffffffff


	//   ....[32]....
        /*01a4*/ 	.word	0xffffffff


	//   ....[33]....
        /*01a8*/ 	.word	0xffffffff


	//   ....[34]....
        /*01ac*/ 	.word	0xffffffff


	//   ....[35]....
        /*01b0*/ 	.word	0xffffffff


	//   ....[36]....
        /*01b4*/ 	.word	0xffffffff


	//   ....[37]....
        /*01b8*/ 	.word	0xffffffff


	//   ....[38]....
        /*01bc*/ 	.word	0xffffffff


	//   ....[39]....
        /*01c0*/ 	.word	0xffffffff


	//   ....[40]....
        /*01c4*/ 	.word	0xffffffff


	//   ....[41]....
        /*01c8*/ 	.word	0xffffffff


	//   ....[42]....
        /*01cc*/ 	.word	0xffffffff


	//   ....[43]....
        /*01d0*/ 	.word	0xffffffff


	//   ....[44]....
        /*01d4*/ 	.word	0xffffffff


	//----- nvinfo : EIATTR_COOP_GROUP_INSTR_OFFSETS
	.align		4
.L_46:
        /*01d8*/ 	.byte	0x04, 0x28
        /*01da*/ 	.short	(.L_48 - .L_47)


	//   ....[0]....
.L_47:
        /*01dc*/ 	.word	0x00000570


	//   ....[1]....
        /*01e0*/ 	.word	0x00000730


	//   ....[2]....
        /*01e4*/ 	.word	0x000007f0


	//   ....[3]....
        /*01e8*/ 	.word	0x00000830


	//   ....[4]....
        /*01ec*/ 	.word	0x00000880


	//   ....[5]....
        /*01f0*/ 	.word	0x00000950


	//   ....[6]....
        /*01f4*/ 	.word	0x000009a0


	//   ....[7]....
        /*01f8*/ 	.word	0x00000a00


	//   ....[8]....
        /*01fc*/ 	.word	0x00000ac0


	//   ....[9]....
        /*0200*/ 	.word	0x00000ae0


	//   ....[10]....
        /*0204*/ 	.word	0x00000b30


	//   ....[11]....
        /*0208*/ 	.word	0x00000bf0


	//   ....[12]....
        /*020c*/ 	.word	0x00000c50


	//   ....[13]....
        /*0210*/ 	.word	0x00000d30


	//   ....[14]....
        /*0214*/ 	.word	0x00000d80


	//   ....[15]....
        /*0218*/ 	.word	0x00000ec0


	//   ....[16]....
        /*021c*/ 	.word	0x00000ed0


	//   ....[17]....
        /*0220*/ 	.word	0x00000ee0


	//   ....[18]....
        /*0224*/ 	.word	0x00000f20


	//   ....[19]....
        /*0228*/ 	.word	0x00001030


	//   ....[20]....
        /*022c*/ 	.word	0x000010b0


	//   ....[21]....
        /*0230*/ 	.word	0x000010e0


	//   ....[22]....
        /*0234*/ 	.word	0x00001140


	//   ....[23]....
        /*0238*/ 	.word	0x000011e0


	//   ....[24]....
        /*023c*/ 	.word	0x00001230


	//   ....[25]....
        /*0240*/ 	.word	0x00001300


	//   ....[26]....
        /*0244*/ 	.word	0x00001340


	//   ....[27]....
        /*0248*/ 	.word	0x00001e30


	//   ....[28]....
        /*024c*/ 	.word	0x00001e70


	//   ....[29]....
        /*0250*/ 	.word	0x00001eb0


	//   ....[30]....
        /*0254*/ 	.word	0x00001ef0


	//   ....[31]....
        /*0258*/ 	.word	0x00002010


	//   ....[32]....
        /*025c*/ 	.word	0x00002220


	//   ....[33]....
        /*0260*/ 	.word	0x00002270


	//   ....[34]....
        /*0264*/ 	.word	0x00002280


	//   ....[35]....
        /*0268*/ 	.word	0x00002300


	//   ....[36]....
        /*026c*/ 	.word	0x00002320


	//   ....[37]....
        /*0270*/ 	.word	0x00002350


	//   ....[38]....
        /*0274*/ 	.word	0x000023b0


	//   ....[39]....
        /*0278*/ 	.word	0x000023d0


	//   ....[40]....
        /*027c*/ 	.word	0x00002460


	//   ....[41]....
        /*0280*/ 	.word	0x000024f0


	//   ....[42]....
        /*0284*/ 	.word	0x00002540


	//   ....[43]....
        /*0288*/ 	.word	0x00002580


	//   ....[44]....
        /*028c*/ 	.word	0x000025c0


	//----- nvinfo : EIATTR_EXIT_INSTR_OFFSETS
	.align		4
.L_48:
        /*0290*/ 	.byte	0x04, 0x1c
        /*0292*/ 	.short	(.L_50 - .L_49)


	//   ....[0]....
.L_49:
        /*0294*/ 	.word	0x000031f0


	//   ....[1]....
        /*0298*/ 	.word	0x00003210


	//----- nvinfo : EIATTR_REQNTID
	.align		4
.L_50:
        /*029c*/ 	.byte	0x04, 0x10
        /*029e*/ 	.short	(.L_52 - .L_51)
.L_51:
        /*02a0*/ 	.word	0x00000200
        /*02a4*/ 	.word	0x00000001
        /*02a8*/ 	.word	0x00000001
.L_52:


//--------------------- .nv.callgraph             --------------------------
	.section	.nv.callgraph,"",@"SHT_CUDA_CALLGRAPH"
	.align	4
	.sectionentsize	8
	.align		4
        /*0000*/ 	.word	0x00000000
	.align		4
        /*0004*/ 	.word	0xffffffff
	.align		4
        /*0008*/ 	.word	0x00000000
	.align		4
        /*000c*/ 	.word	0xfffffffe
	.align		4
        /*0010*/ 	.word	0x00000000
	.align		4
        /*0014*/ 	.word	0xfffffffd
	.align		4
        /*0018*/ 	.word	0x00000000
	.align		4
        /*001c*/ 	.word	0xfffffffc


//--------------------- .nv.rel.action            --------------------------
	.section	.nv.rel.action,"",@"SHT_CUDA_RELOCINFO"
	.align	8
	.sectionentsize	8
        /*0000*/ 	.byte	0x73, 0x00, 0x00, 0x00, 0x00, 0x00, 0x00, 0x00, 0x00, 0x00, 0x00, 0x11, 0x25, 0x00, 0x05, 0x36


//--------------------- .nv.constant4             --------------------------
	.section	.nv.constant4,"a",@progbits
	.align	8
	.align		8
.nv.constant4:
        /*0000*/ 	.dword	_$_str


//--------------------- .nv.constant0.triton_red_fused__to_copy_add_amax_amin_clamp_mul_native_layer_norm_reciprocal_1 --------------------------
	.section	.nv.constant0.triton_red_fused__to_copy_add_amax_amin_clamp_mul_native_layer_norm_reciprocal_1,"a",@progbits
	.sectionflags	@""
	.align	4
.nv.constant0.triton_red_fused__to_copy_add_amax_amin_clamp_mul_native_layer_norm_reciprocal_1:
	.zero		472


//--------------------- .text.triton_red_fused__to_copy_add_amax_amin_clamp_mul_native_layer_norm_reciprocal_1 --------------------------
	.section	.text.triton_red_fused__to_copy_add_amax_amin_clamp_mul_native_layer_norm_reciprocal_1,"ax",@progbits
	.sectionflags	@"SHF_BARRIERS=1"
	.sectioninfo	@"SHI_REGISTERS=40"
	.align	128
        .global         triton_red_fused__to_copy_add_amax_amin_clamp_mul_native_layer_norm_reciprocal_1
        .type           triton_red_fused__to_copy_add_amax_amin_clamp_mul_native_layer_norm_reciprocal_1,@function
        .size           triton_red_fused__to_copy_add_amax_amin_clamp_mul_native_layer_norm_reciprocal_1,(.L_x_1 - triton_red_fused__to_copy_add_amax_amin_clamp_mul_native_layer_norm_reciprocal_1)
        .other          triton_red_fused__to_copy_add_amax_amin_clamp_mul_native_layer_norm_reciprocal_1,@"STO_CUDA_ENTRY STV_DEFAULT"
triton_red_fused__to_copy_add_amax_amin_clamp_mul_native_layer_norm_reciprocal_1:
.text.triton_red_fused__to_copy_add_amax_amin_clamp_mul_native_layer_norm_reciprocal_1:
[----:B------:R-:W-:Y:S02]  /*0000*/  IMAD.MOV.U32 R1, RZ, RZ, c[0x0][0x28] ;  /* 0x00000a00ff017624 */ /* 0x000fe400078e00ff */
[----:B------:R-:W0:Y:S01]  /*0010*/  S2R R15, SR_TID.X ;  /* 0x00000000000f7919 */ /* 0x000e220000002100 */
[----:B------:R-:W1:Y:S01]  /*0020*/  S2UR UR18, SR_CTAID.X ;  /* 0x00000000001279c3 */ /* 0x000e620000002500 */
[----:B------:R-:W-:Y:S01]  /*0030*/  IMAD.MOV.U32 R21, RZ, RZ, 0x2 ;  /* 0x00000002ff157424 */ /* 0x000fe200078e00ff */
[----:B------:R-:W-:Y:S01]  /*0040*/  ULDC.64 UR12, c[0x0][0x118] ;  /* 0x00004600000c7ab9 */ /* 0x000fe20000000a00 */
[----:B------:R-:W-:Y:S01]  /*0050*/  CS2R R6, SRZ ;  /* 0x0000000000067805 */ /* 0x000fe2000001ff00 */
[----:B0-----:R-:W-:Y:S01]  /*0060*/  IMAD.SHL.U32 R8, R15, 0x4, RZ ;  /* 0x000000040f087824 */ /* 0x001fe200078e00ff */
[----:B-1----:R-:W-:Y:S01]  /*0070*/  UISETP.GE.AND UP0, UPT, UR18, 0xe10, UPT ;  /* 0x00000e101200788c */ /* 0x002fe2000bf06270 */
[----:B------:R-:W-:Y:S02]  /*0080*/  IMAD.U32 R3, RZ, RZ, UR18 ;  /* 0x00000012ff037e24 */ /* 0x000fe4000f8e00ff */
[----:B------:R-:W-:Y:S01]  /*0090*/  IMAD.U32 R5, RZ, RZ, UR18 ;  /* 0x00000012ff057e24 */ /* 0x000fe2000f8e00ff */
[----:B------:R-:W-:-:S02]  /*00a0*/  LOP3.LUT R8, R8, 0x7fc, RZ, 0xc0, !PT ;  /* 0x000007fc08087812 */ /* 0x000fc400078ec0ff */
[----:B------:R-:W-:Y:S02]  /*00b0*/  PLOP3.LUT P2, PT, PT, PT, UP0, 0x80, 0x0 ;  /* 0x000000000000781c */ /* 0x000fe40003f4f008 */
[----:B------:R-:W-:Y:S01]  /*00c0*/  LOP3.LUT R20, R8, 0x800, RZ, 0xfc, !PT ;  /* 0x0000080008147812 */ /* 0x000fe200078efcff */
[----:B------:R-:W-:Y:S01]  /*00d0*/  IMAD R14, R3, 0xc00, R8 ;  /* 0x00000c00030e7824 */ /* 0x000fe200078e0208 */
[----:B------:R-:W-:Y:S02]  /*00e0*/  PLOP3.LUT P1, PT, PT, PT, UP0, 0x40, 0x0 ;  /* 0x000000000000781c */ /* 0x000fe40003f2e808 */
[----:B------:R-:W-:Y:S01]  /*00f0*/  ISETP.LT.U32.AND P0, PT, R20, 0xc00, PT ;  /* 0x00000c001400780c */ /* 0x000fe20003f01070 */
[----:B------:R-:W-:Y:S02]  /*0100*/  IMAD R3, R5, 0xc00, R20 ;  /* 0x00000c0005037824 */ /* 0x000fe400078e0214 */
[----:B------:R-:W-:Y:S01]  /*0110*/  CS2R R4, SRZ ;  /* 0x0000000000047805 */ /* 0x000fe2000001ff00 */
[----:B------:R-:W-:Y:S01]  /*0120*/  ISETP.LT.U32.AND.EX P0, PT, RZ, RZ, P1, P0 ;  /* 0x000000ffff00720c */ /* 0x000fe20000f01100 */
[----:B------:R-:W-:-:S04]  /*0130*/  IMAD.WIDE R12, R14, R21, c[0x0][0x160] ;  /* 0x000058000e0c7625 */ /* 0x000fc800078e0215 */
[----:B------:R-:W-:Y:S01]  /*0140*/  IMAD.WIDE R26, R3, R21, c[0x0][0x160] ;  /* 0x00005800031a7625 */ /* 0x000fe200078e0215 */
[----:B------:R-:W2:Y:S07]  /*0150*/  @!P2 LDG.E.EL.64 R4, [R12.64] ;  /* 0x0000000c0c04a981 */ /* 0x000eae000c2e1b00 */
[----:B------:R0:W3:Y:S01]  /*0160*/  @P0 LDG.E.EL.64 R6, [R26.64] ;  /* 0x0000000c1a060981 */ /* 0x0000e2000c2e1b00 */
[----:B------:R-:W-:Y:S01]  /*0170*/  IMAD.U32 R0, RZ, RZ, UR18 ;  /* 0x00000012ff007e24 */ /* 0x000fe2000f8e00ff */
[----:B------:R-:W-:-:S04]  /*0180*/  PLOP3.LUT P4, PT, PT, PT, UP0, 0x40, 0x0 ;  /* 0x000000000000781c */ /* 0x000fc80003f8e808 */
[----:B------:R-:W-:-:S04]  /*0190*/  ISETP.LT.AND P1, PT, R0, 0xe10, PT ;  /* 0x00000e100000780c */ /* 0x000fc80003f21270 */
[----:B------:R-:W-:-:S05]  /*01a0*/  SEL R25, RZ, 0x3f800000, !P1 ;  /* 0x3f800000ff197807 */ /* 0x000fca0004800000 */
[----:B------:R-:W-:-:S05]  /*01b0*/  FADD R28, R25, 1 ;  /* 0x3f800000191c7421 */ /* 0x000fca0000000000 */
[----:B------:R-:W-:-:S05]  /*01c0*/  FSEL R25, R28, R25, P0 ;  /* 0x000000191c197208 */ /* 0x000fca0000000000 */
[C---:B------:R-:W-:Y:S01]  /*01d0*/  FADD R22, R25.reuse, R25 ;  /* 0x0000001919167221 */ /* 0x040fe20000000000 */
[----:B------:R-:W-:-:S03]  /*01e0*/  FMUL R0, R25, 16777216 ;  /* 0x4b80000019007820 */ /* 0x000fc60000400000 */
[C---:B------:R-:W-:Y:S01]  /*01f0*/  FMUL R19, R22.reuse, 16777216 ;  /* 0x4b80000016137820 */ /* 0x040fe20000400000 */
[----:B------:R-:W-:Y:S01]  /*0200*/  FSETP.GEU.AND P1, PT, R22, 1.175494350822287508e-38, PT ;  /* 0x008000001600780b */ /* 0x000fe20003f2e000 */
[----:B------:R-:W-:-:S03]  /*0210*/  FADD R18, R25, R22 ;  /* 0x0000001619127221 */ /* 0x000fc60000000000 */
[----:B------:R-:W-:Y:S01]  /*0220*/  FSEL R23, R19, R22, !P1 ;  /* 0x0000001613177208 */ /* 0x000fe20004800000 */
[C---:B0-----:R-:W-:Y:S01]  /*0230*/  FMUL R27, R18.reuse, 16777216 ;  /* 0x4b800000121b7820 */ /* 0x041fe20000400000 */
[----:B------:R-:W-:Y:S01]  /*0240*/  FSETP.GEU.AND P2, PT, R18, 1.175494350822287508e-38, PT ;  /* 0x008000001200780b */ /* 0x000fe20003f4e000 */
[----:B------:R-:W-:Y:S01]  /*0250*/  FADD R19, R25, R18 ;  /* 0x0000001219137221 */ /* 0x000fe20000000000 */
[----:B------:R-:W-:Y:S02]  /*0260*/  FSEL R24, R0, R25, !P1 ;  /* 0x0000001900187208 */ /* 0x000fe40004800000 */
[----:B------:R-:W0:Y:S01]  /*0270*/  MUFU.RCP R23, R23 ;  /* 0x0000001700177308 */ /* 0x000e220000001000 */
[----:B------:R-:W-:Y:S01]  /*0280*/  FSEL R26, R27, R18, !P2 ;  /* 0x000000121b1a7208 */ /* 0x000fe20005000000 */
[C---:B------:R-:W-:Y:S01]  /*0290*/  FMUL R2, R19.reuse, 16777216 ;  /* 0x4b80000013027820 */ /* 0x040fe20000400000 */
[----:B------:R-:W-:Y:S02]  /*02a0*/  FSETP.GEU.AND P3, PT, R19, 1.175494350822287508e-38, PT ;  /* 0x008000001300780b */ /* 0x000fe40003f6e000 */
[----:B------:R-:W-:-:S02]  /*02b0*/  PLOP3.LUT P1, PT, PT, PT, UP0, 0x40, 0x0 ;  /* 0x000000000000781c */ /* 0x000fc40003f2e808 */
[----:B------:R-:W-:Y:S01]  /*02c0*/  FSEL R2, R2, R19, !P3 ;  /* 0x0000001302027208 */ /* 0x000fe20005800000 */
[----:B------:R-:W1:Y:S01]  /*02d0*/  MUFU.RCP R26, R26 ;  /* 0x0000001a001a7308 */ /* 0x000e620000001000 */
[CC--:B------:R-:W-:Y:S02]  /*02e0*/  FSEL R33, R0.reuse, R25.reuse, !P2 ;  /* 0x0000001900217208 */ /* 0x0c0fe40005000000 */
[----:B------:R-:W-:Y:S02]  /*02f0*/  FSEL R35, R0, R25, !P3 ;  /* 0x0000001900237208 */ /* 0x000fe40005800000 */
[----:B------:R-:W-:Y:S01]  /*0300*/  PLOP3.LUT P2, PT, PT, PT, UP0, 0x40, 0x0 ;  /* 0x000000000000781c */ /* 0x000fe20003f4e808 */
[----:B0-----:R-:W-:Y:S02]  /*0310*/  FMUL R24, R23, R24 ;  /* 0x0000001817187220 */ /* 0x001fe40000400000 */
[----:B------:R-:W0:Y:S08]  /*0320*/  MUFU.RCP R2, R2 ;  /* 0x0000000200027308 */ /* 0x000e300000001000 */
[----:B------:R-:W4:Y:S01]  /*0330*/  MUFU.RCP R23, R28 ;  /* 0x0000001c00177308 */ /* 0x000f220000001000 */
[C---:B--2---:R-:W-:Y:S01]  /*0340*/  IMAD.U32 R29, R4.reuse, 0x10000, RZ ;  /* 0x00010000041d7824 */ /* 0x044fe200078e00ff */
[----:B------:R-:W-:Y:S01]  /*0350*/  PRMT R4, R4, 0x7632, R4 ;  /* 0x0000763204047816 */ /* 0x000fe20000000004 */
[C---:B------:R-:W-:Y:S01]  /*0360*/  IMAD.U32 R30, R5.reuse, 0x10000, RZ ;  /* 0x00010000051e7824 */ /* 0x040fe200078e00ff */
[----:B------:R-:W-:-:S02]  /*0370*/  PRMT R5, R5, 0x7632, R5 ;  /* 0x0000763205057816 */ /* 0x000fc40000000005 */
[----:B------:R-:W-:Y:S01]  /*0380*/  FSEL R29, R29, RZ, P1 ;  /* 0x000000ff1d1d7208 */ /* 0x000fe20000800000 */
[----:B------:R-:W-:Y:S01]  /*0390*/  IMAD.U32 R4, R4, 0x10000, RZ ;  /* 0x0001000004047824 */ /* 0x000fe200078e00ff */
[C---:B---3--:R-:W-:Y:S01]  /*03a0*/  PRMT R31, R6.reuse, 0x7632, R31 ;  /* 0x00007632061f7816 */ /* 0x048fe2000000001f */
[----:B------:R-:W-:Y:S01]  /*03b0*/  IMAD.U32 R27, R6, 0x10000, RZ ;  /* 0x00010000061b7824 */ /* 0x000fe200078e00ff */
[----:B-1----:R-:W-:Y:S01]  /*03c0*/  FMUL R6, R26, R33 ;  /* 0x000000211a067220 */ /* 0x002fe20000400000 */
[----:B------:R-:W-:Y:S02]  /*03d0*/  PLOP3.LUT P1, PT, PT, PT, UP0, 0x40, 0x0 ;  /* 0x000000000000781c */ /* 0x000fe40003f2e808 */
[----:B------:R-:W-:Y:S01]  /*03e0*/  FADD R0, -R29, R27 ;  /* 0x0000001b1d007221 */ /* 0x000fe20000000100 */
[----:B------:R-:W-:Y:S01]  /*03f0*/  FSEL R26, R4, RZ, P4 ;  /* 0x000000ff041a7208 */ /* 0x000fe20002000000 */
[----:B------:R-:W-:Y:S01]  /*0400*/  IMAD.U32 R31, R31, 0x10000, RZ ;  /* 0x000100001f1f7824 */ /* 0x000fe200078e00ff */
[----:B0-----:R-:W-:Y:S01]  /*0410*/  FMUL R4, R2, R35 ;  /* 0x0000002302047220 */ /* 0x001fe20000400000 */
[----:B----4-:R-:W-:Y:S01]  /*0420*/  FFMA R28, R0, R23, R29 ;  /* 0x00000017001c7223 */ /* 0x010fe2000000001d */
[----:B------:R-:W-:Y:S01]  /*0430*/  FSEL R30, R30, RZ, P1 ;  /* 0x000000ff1e1e7208 */ /* 0x000fe20000800000 */
[----:B------:R-:W-:Y:S01]  /*0440*/  FADD R2, -R26, R31 ;  /* 0x0000001f1a027221 */ /* 0x000fe20000000100 */
[----:B------:R-:W-:Y:S01]  /*0450*/  FSETP.NEU.AND P1, PT, R22, RZ, PT ;  /* 0x000000ff1600720b */ /* 0x000fe20003f2d000 */
[----:B------:R-:W-:Y:S01]  /*0460*/  FADD R33, R27, -R28 ;  /* 0x8000001c1b217221 */ /* 0x000fe20000000000 */
[----:B------:R-:W-:Y:S01]  /*0470*/  FSEL R27, R28, R29, P0 ;  /* 0x0000001d1c1b7208 */ /* 0x000fe20000000000 */
[----:B------:R-:W-:Y:S01]  /*0480*/  FFMA R28, R23, R2, R26 ;  /* 0x00000002171c7223 */ /* 0x000fe2000000001a */
[C---:B------:R-:W-:Y:S01]  /*0490*/  IMAD.U32 R29, R7.reuse, 0x10000, RZ ;  /* 0x00010000071d7824 */ /* 0x040fe200078e00ff */
[----:B------:R-:W-:Y:S01]  /*04a0*/  FFMA R32, R0, R33, RZ ;  /* 0x0000002100207223 */ /* 0x000fe200000000ff */
[----:B------:R-:W-:Y:S01]  /*04b0*/  PRMT R7, R7, 0x7632, R7 ;  /* 0x0000763207077816 */ /* 0x000fe20000000007 */
[----:B------:R-:W-:Y:S01]  /*04c0*/  FADD R31, R31, -R28 ;  /* 0x8000001c1f1f7221 */ /* 0x000fe20000000000 */
[----:B------:R-:W-:Y:S01]  /*04d0*/  FADD R0, -R30, R29 ;  /* 0x0000001d1e007221 */ /* 0x000fe20000000100 */
[----:B------:R-:W-:-:S02]  /*04e0*/  FSEL R24, R24, RZ, P1 ;  /* 0x000000ff18187208 */ /* 0x000fc40000800000 */
[----:B------:R-:W-:Y:S01]  /*04f0*/  FFMA R31, R2, R31, RZ ;  /* 0x0000001f021f7223 */ /* 0x000fe200000000ff */
[----:B------:R-:W-:Y:S01]  /*0500*/  FFMA R2, R23, R0, R30 ;  /* 0x0000000017027223 */ /* 0x000fe2000000001e */
[----:B------:R-:W-:Y:S02]  /*0510*/  FSETP.NEU.AND P1, PT, R18, RZ, PT ;  /* 0x000000ff1200720b */ /* 0x000fe40003f2d000 */
[----:B------:R-:W-:Y:S01]  /*0520*/  FADD R31, R32, R31 ;  /* 0x0000001f201f7221 */ /* 0x000fe20000000000 */
[----:B------:R-:W-:Y:S01]  /*0530*/  FADD R29, R29, -R2 ;  /* 0x800000021d1d7221 */ /* 0x000fe20000000000 */
[----:B------:R-:W-:Y:S02]  /*0540*/  FSEL R30, R2, R30, P0 ;  /* 0x0000001e021e7208 */ /* 0x000fe40000000000 */
[----:B------:R-:W-:Y:S01]  /*0550*/  FSEL R2, R28, R26, P0 ;  /* 0x0000001a1c027208 */ /* 0x000fe20000000000 */
[----:B------:R-:W-:Y:S01]  /*0560*/  IMAD.U32 R28, R5, 0x10000, RZ ;  /* 0x00010000051c7824 */ /* 0x000fe200078e00ff */
[----:B------:R-:W0:Y:S01]  /*0570*/  SHFL.BFLY PT, R26, R19, 0x10, 0x1f ;  /* 0x0e001f00131a7f89 */ /* 0x000e2200000e0000 */
[----:B------:R-:W-:Y:S01]  /*0580*/  IMAD.U32 R5, R7, 0x10000, RZ ;  /* 0x0001000007057824 */ /* 0x000fe200078e00ff */
[----:B------:R-:W-:Y:S01]  /*0590*/  FFMA R29, R0, R29, RZ ;  /* 0x0000001d001d7223 */ /* 0x000fe200000000ff */
[----:B------:R-:W-:Y:S01]  /*05a0*/  FADD R32, -R27, R2 ;  /* 0x000000021b207221 */ /* 0x000fe20000000100 */
[----:B------:R-:W-:-:S02]  /*05b0*/  FSEL R28, R28, RZ, P2 ;  /* 0x000000ff1c1c7208 */ /* 0x000fc40001000000 */
[----:B------:R-:W-:Y:S01]  /*05c0*/  FSEL R31, R31, RZ, P0 ;  /* 0x000000ff1f1f7208 */ /* 0x000fe20000000000 */
[C---:B------:R-:W-:Y:S01]  /*05d0*/  FMUL R2, R32.reuse, R32 ;  /* 0x0000002020027220 */ /* 0x040fe20000400000 */
[----:B------:R-:W-:Y:S01]  /*05e0*/  FFMA R27, R32, R24, R27 ;  /* 0x00000018201b7223 */ /* 0x000fe2000000001b */
[----:B------:R-:W-:Y:S02]  /*05f0*/  FSEL R29, R29, RZ, P0 ;  /* 0x000000ff1d1d7208 */ /* 0x000fe40000000000 */
[----:B------:R-:W-:Y:S01]  /*0600*/  FMUL R25, R25, R2 ;  /* 0x0000000219197220 */ /* 0x000fe20000400000 */
[----:B------:R-:W-:Y:S01]  /*0610*/  FADD R2, -R28, R5 ;  /* 0x000000051c027221 */ /* 0x000fe20000000100 */
[----:B------:R-:W-:Y:S01]  /*0620*/  FADD R30, R30, -R27 ;  /* 0x8000001b1e1e7221 */ /* 0x000fe20000000000 */
[----:B------:R-:W-:Y:S01]  /*0630*/  FSEL R6, R6, RZ, P1 ;  /* 0x000000ff06067208 */ /* 0x000fe20000800000 */
[----:B------:R-:W-:Y:S01]  /*0640*/  FFMA R24, R24, R25, R31 ;  /* 0x0000001918187223 */ /* 0x000fe2000000001f */
[----:B------:R-:W-:Y:S01]  /*0650*/  FFMA R23, R23, R2, R28 ;  /* 0x0000000217177223 */ /* 0x000fe2000000001c */
[----:B------:R-:W-:Y:S01]  /*0660*/  FMUL R7, R30, R30 ;  /* 0x0000001e1e077220 */ /* 0x000fe20000400000 */
[----:B------:R-:W-:Y:S01]  /*0670*/  FSETP.NEU.AND P2, PT, R19, RZ, PT ;  /* 0x000000ff1300720b */ /* 0x000fe20003f4d000 */
[----:B------:R-:W-:Y:S01]  /*0680*/  FADD R29, R29, R24 ;  /* 0x000000181d1d7221 */ /* 0x000fe20000000000 */
[----:B------:R-:W-:Y:S01]  /*0690*/  FADD R5, R5, -R23 ;  /* 0x8000001705057221 */ /* 0x000fe20000000000 */
[----:B------:R-:W-:Y:S01]  /*06a0*/  FMUL R7, R22, R7 ;  /* 0x0000000716077220 */ /* 0x000fe20000400000 */
[----:B------:R-:W-:Y:S01]  /*06b0*/  FSEL R23, R23, R28, P0 ;  /* 0x0000001c17177208 */ /* 0x000fe20000000000 */
[----:B------:R-:W-:Y:S01]  /*06c0*/  FFMA R30, R30, R6, R27 ;  /* 0x000000061e1e7223 */ /* 0x000fe2000000001b */
[----:B0-----:R-:W-:Y:S01]  /*06d0*/  FADD R0, R19, R26 ;  /* 0x0000001a13007221 */ /* 0x001fe20000000000 */
[----:B------:R-:W-:Y:S01]  /*06e0*/  FFMA R2, R2, R5, RZ ;  /* 0x0000000502027223 */ /* 0x000fe200000000ff */
[----:B------:R-:W-:Y:S01]  /*06f0*/  FFMA R7, R6, R7, R29 ;  /* 0x0000000706077223 */ /* 0x000fe2000000001d */
[----:B------:R-:W-:Y:S01]  /*0700*/  FSEL R6, R4, RZ, P2 ;  /* 0x000000ff04067208 */ /* 0x000fe20001000000 */
[C---:B------:R-:W-:Y:S01]  /*0710*/  FMUL R25, R0.reuse, 0.25 ;  /* 0x3e80000000197820 */ /* 0x040fe20000400000 */
[C---:B------:R-:W-:Y:S01]  /*0720*/  FSETP.GEU.AND P3, PT, |R0|.reuse, 1.175494350822287508e-38, PT ;  /* 0x008000000000780b */ /* 0x040fe20003f6e200 */
[----:B------:R-:W0:Y:S01]  /*0730*/  SHFL.BFLY PT, R5, R0, 0x8, 0x1f ;  /* 0x0d001f0000057f89 */ /* 0x000e2200000e0000 */
[----:B------:R-:W-:Y:S01]  /*0740*/  FSETP.GT.AND P1, PT, |R0|, 8.50705917302346158658e+37, PT ;  /* 0x7e8000000000780b */ /* 0x000fe20003f24200 */
[----:B------:R-:W-:Y:S01]  /*0750*/  FADD R23, R23, -R30 ;  /* 0x8000001e17177221 */ /* 0x000fe20000000000 */
[----:B------:R-:W-:-:S02]  /*0760*/  FSEL R2, R2, RZ, P0 ;  /* 0x000000ff02027208 */ /* 0x000fc40000000000 */
[----:B------:R-:W-:Y:S01]  /*0770*/  FSEL R22, R25, R0, P1 ;  /* 0x0000000019167208 */ /* 0x000fe20000800000 */
[C---:B------:R-:W-:Y:S01]  /*0780*/  FMUL R25, R23.reuse, R23 ;  /* 0x0000001717197220 */ /* 0x040fe20000400000 */
[----:B------:R-:W-:Y:S01]  /*0790*/  FFMA R4, R23, R6, R30 ;  /* 0x0000000617047223 */ /* 0x000fe2000000001e */
[----:B------:R-:W-:Y:S01]  /*07a0*/  FADD R7, R2, R7 ;  /* 0x0000000702077221 */ /* 0x000fe20000000000 */
[----:B------:R-:W-:Y:S01]  /*07b0*/  FSETP.NEU.AND P2, PT, R0, RZ, PT ;  /* 0x000000ff0000720b */ /* 0x000fe20003f4d000 */
[----:B------:R-:W-:Y:S01]  /*07c0*/  FMUL R25, R18, R25 ;  /* 0x0000001912197220 */ /* 0x000fe20000400000 */
[----:B------:R-:W-:Y:S01]  /*07d0*/  LOP3.LUT P4, RZ, R15, 0x1f, RZ, 0xc0, !PT ;  /* 0x0000001f0fff7812 */ /* 0x000fe2000788c0ff */
[----:B------:R-:W-:Y:S01]  /*07e0*/  @!P3 FMUL R22, R22, 16777216 ;  /* 0x4b8000001616b820 */ /* 0x000fe20000400000 */
[----:B------:R-:W1:Y:S01]  /*07f0*/  SHFL.BFLY PT, R23, R4, 0x10, 0x1f ;  /* 0x0e001f0004177f89 */ /* 0x000e6200000e0000 */
[----:B------:R-:W-:Y:S01]  /*0800*/  FFMA R25, R6, R25, R7 ;  /* 0x0000001906197223 */ /* 0x000fe20000000007 */
[----:B------:R-:W-:Y:S01]  /*0810*/  @P1 FMUL R26, R26, 0.25 ;  /* 0x3e8000001a1a1820 */ /* 0x000fe20000400000 */
[----:B------:R-:W2:Y:S03]  /*0820*/  MUFU.RCP R27, R22 ;  /* 0x00000016001b7308 */ /* 0x000ea60000001000 */
[----:B------:R-:W3:Y:S01]  /*0830*/  SHFL.BFLY PT, R18, R25, 0x10, 0x1f ;  /* 0x0e001f0019127f89 */ /* 0x000ee200000e0000 */
[----:B------:R-:W-:Y:S01]  /*0840*/  @!P3 FMUL R26, R26, 16777216 ;  /* 0x4b8000001a1ab820 */ /* 0x000fe20000400000 */
[----:B0-----:R-:W-:-:S04]  /*0850*/  FADD R2, R0, R5 ;  /* 0x0000000500027221 */ /* 0x001fc80000000000 */
[C---:B------:R-:W-:Y:S01]  /*0860*/  FMUL R29, R2.reuse, 0.25 ;  /* 0x3e800000021d7820 */ /* 0x040fe20000400000 */
[C---:B------:R-:W-:Y:S01]  /*0870*/  FSETP.GEU.AND P3, PT, |R2|.reuse, 1.175494350822287508e-38, PT ;  /* 0x008000000200780b */ /* 0x040fe20003f6e200 */
[----:B------:R-:W0:Y:S01]  /*0880*/  SHFL.BFLY PT, R7, R2, 0x4, 0x1f ;  /* 0x0c801f0002077f89 */ /* 0x000e2200000e0000 */
[----:B------:R-:W-:Y:S01]  /*0890*/  FSETP.GT.AND P1, PT, |R2|, 8.50705917302346158658e+37, PT ;  /* 0x7e8000000200780b */ /* 0x000fe20003f24200 */
[----:B--2---:R-:W-:-:S03]  /*08a0*/  FMUL R27, R27, R26 ;  /* 0x0000001a1b1b7220 */ /* 0x004fc60000400000 */
[----:B------:R-:W-:Y:S02]  /*08b0*/  FSEL R29, R29, R2, P1 ;  /* 0x000000021d1d7208 */ /* 0x000fe40000800000 */
[----:B------:R-:W-:Y:S01]  /*08c0*/  FSEL R27, R27, RZ, P2 ;  /* 0x000000ff1b1b7208 */ /* 0x000fe20001000000 */
[----:B-1----:R-:W-:Y:S01]  /*08d0*/  FADD R23, -R4, R23 ;  /* 0x0000001704177221 */ /* 0x002fe20000000100 */
[----:B------:R-:W-:-:S03]  /*08e0*/  FSETP.NEU.AND P2, PT, R2, RZ, PT ;  /* 0x000000ff0200720b */ /* 0x000fc60003f4d000 */
[C---:B------:R-:W-:Y:S01]  /*08f0*/  FMUL R22, R23.reuse, R23 ;  /* 0x0000001717167220 */ /* 0x040fe20000400000 */
[----:B------:R-:W-:Y:S01]  /*0900*/  FFMA R6, R23, R27, R4 ;  /* 0x0000001b17067223 */ /* 0x000fe20000000004 */
[----:B------:R-:W-:Y:S01]  /*0910*/  @!P3 FMUL R29, R29, 16777216 ;  /* 0x4b8000001d1db820 */ /* 0x000fe20000400000 */
[----:B---3--:R-:W-:Y:S01]  /*0920*/  FADD R18, R25, R18 ;  /* 0x0000001219127221 */ /* 0x008fe20000000000 */
[----:B------:R-:W-:Y:S01]  /*0930*/  FMUL R22, R19, R22 ;  /* 0x0000001613167220 */ /* 0x000fe20000400000 */
[----:B------:R-:W-:Y:S01]  /*0940*/  @P1 FMUL R5, R5, 0.25 ;  /* 0x3e80000005051820 */ /* 0x000fe20000400000 */
[----:B------:R-:W1:Y:S01]  /*0950*/  SHFL.BFLY PT, R19, R6, 0x8, 0x1f ;  /* 0x0d001f0006137f89 */ /* 0x000e6200000e0000 */
[----:B------:R-:W2:Y:S01]  /*0960*/  MUFU.RCP R24, R29 ;  /* 0x0000001d00187308 */ /* 0x000ea20000001000 */
[----:B------:R-:W-:Y:S01]  /*0970*/  FFMA R18, R27, R22, R18 ;  /* 0x000000161b127223 */ /* 0x000fe20000000012 */
[----:B------:R-:W-:Y:S01]  /*0980*/  @!P3 FMUL R5, R5, 16777216 ;  /* 0x4b8000000505b820 */ /* 0x000fe20000400000 */
[----:B0-----:R-:W-:-:S03]  /*0990*/  FADD R4, R2, R7 ;  /* 0x0000000702047221 */ /* 0x001fc60000000000 */
[----:B------:R-:W0:Y:S01]  /*09a0*/  SHFL.BFLY PT, R23, R18, 0x8, 0x1f ;  /* 0x0d001f0012177f89 */ /* 0x000e2200000e0000 */
[C---:B------:R-:W-:Y:S01]  /*09b0*/  FMUL R27, R4.reuse, 0.25 ;  /* 0x3e800000041b7820 */ /* 0x040fe20000400000 */
[C---:B------:R-:W-:Y:S02]  /*09c0*/  FSETP.GEU.AND P3, PT, |R4|.reuse, 1.175494350822287508e-38, PT ;  /* 0x008000000400780b */ /* 0x040fe40003f6e200 */
[----:B------:R-:W-:Y:S01]  /*09d0*/  FSETP.GT.AND P1, PT, |R4|, 8.50705917302346158658e+37, PT ;  /* 0x7e8000000400780b */ /* 0x000fe20003f24200 */
[----:B--2---:R-:W-:-:S03]  /*09e0*/  FMUL R24, R24, R5 ;  /* 0x0000000518187220 */ /* 0x004fc60000400000 */
[----:B------:R-:W-:Y:S01]  /*09f0*/  FSEL R27, R27, R4, P1 ;  /* 0x000000041b1b7208 */ /* 0x000fe20000800000 */
[----:B------:R-:W2:Y:S01]  /*0a00*/  SHFL.BFLY PT, R5, R4, 0x2, 0x1f ;  /* 0x0c401f0004057f89 */ /* 0x000ea200000e0000 */
[----:B------:R-:W-:Y:S01]  /*0a10*/  FSEL R24, R24, RZ, P2 ;  /* 0x000000ff18187208 */ /* 0x000fe20001000000 */
[----:B-1----:R-:W-:-:S04]  /*0a20*/  FADD R19, -R6, R19 ;  /* 0x0000001306137221 */ /* 0x002fc80000000100 */
[----:B------:R-:W-:Y:S02]  /*0a30*/  @!P3 FMUL R27, R27, 16777216 ;  /* 0x4b8000001b1bb820 */ /* 0x000fe40000400000 */
[----:B------:R-:W-:Y:S01]  /*0a40*/  @P1 FMUL R7, R7, 0.25 ;  /* 0x3e80000007071820 */ /* 0x000fe20000400000 */
[----:B------:R-:W-:Y:S01]  /*0a50*/  FSETP.NEU.AND P2, PT, R4, RZ, PT ;  /* 0x000000ff0400720b */ /* 0x000fe20003f4d000 */
[C---:B------:R-:W-:Y:S01]  /*0a60*/  FMUL R25, R19.reuse, R19 ;  /* 0x0000001313197220 */ /* 0x040fe20000400000 */
[----:B------:R-:W-:Y:S01]  /*0a70*/  FFMA R6, R19, R24, R6 ;  /* 0x0000001813067223 */ /* 0x000fe20000000006 */
[----:B------:R-:W1:Y:S01]  /*0a80*/  MUFU.RCP R22, R27 ;  /* 0x0000001b00167308 */ /* 0x000e620000001000 */
[----:B0-----:R-:W-:Y:S01]  /*0a90*/  FADD R23, R18, R23 ;  /* 0x0000001712177221 */ /* 0x001fe20000000000 */
[----:B------:R-:W-:Y:S01]  /*0aa0*/  FMUL R25, R0, R25 ;  /* 0x0000001900197220 */ /* 0x000fe20000400000 */
[----:B------:R-:W-:Y:S01]  /*0ab0*/  @!P3 FMUL R7, R7, 16777216 ;  /* 0x4b8000000707b820 */ /* 0x000fe20000400000 */
[----:B------:R-:W0:Y:S02]  /*0ac0*/  SHFL.BFLY PT, R19, R6, 0x4, 0x1f ;  /* 0x0c801f0006137f89 */ /* 0x000e2400000e0000 */
[----:B------:R-:W-:-:S05]  /*0ad0*/  FFMA R23, R24, R25, R23 ;  /* 0x0000001918177223 */ /* 0x000fca0000000017 */
[----:B------:R-:W3:Y:S01]  /*0ae0*/  SHFL.BFLY PT, R18, R23, 0x4, 0x1f ;  /* 0x0c801f0017127f89 */ /* 0x000ee200000e0000 */
[----:B--2---:R-:W-:Y:S01]  /*0af0*/  FADD R0, R4, R5 ;  /* 0x0000000504007221 */ /* 0x004fe20000000000 */
[----:B-1----:R-:W-:-:S03]  /*0b00*/  FMUL R22, R22, R7 ;  /* 0x0000000716167220 */ /* 0x002fc60000400000 */
[C---:B------:R-:W-:Y:S01]  /*0b10*/  FMUL R29, R0.reuse, 0.25 ;  /* 0x3e800000001d7820 */ /* 0x040fe20000400000 */
[C---:B------:R-:W-:Y:S01]  /*0b20*/  FSETP.GEU.AND P3, PT, |R0|.reuse, 1.175494350822287508e-38, PT ;  /* 0x008000000000780b */ /* 0x040fe20003f6e200 */
[----:B------:R-:W1:Y:S01]  /*0b30*/  SHFL.BFLY PT, R7, R0, 0x1, 0x1f ;  /* 0x0c201f0000077f89 */ /* 0x000e6200000e0000 */
[----:B------:R-:W-:Y:S02]  /*0b40*/  FSETP.GT.AND P1, PT, |R0|, 8.50705917302346158658e+37, PT ;  /* 0x7e8000000000780b */ /* 0x000fe40003f24200 */
[----:B------:R-:W-:Y:S02]  /*0b50*/  FSEL R22, R22, RZ, P2 ;  /* 0x000000ff16167208 */ /* 0x000fe40001000000 */
[----:B------:R-:W-:Y:S01]  /*0b60*/  FSEL R29, R29, R0, P1 ;  /* 0x000000001d1d7208 */ /* 0x000fe20000800000 */
[----:B0-----:R-:W-:-:S06]  /*0b70*/  FADD R19, -R6, R19 ;  /* 0x0000001306137221 */ /* 0x001fcc0000000100 */
[----:B------:R-:W-:Y:S01]  /*0b80*/  @!P3 FMUL R29, R29, 16777216 ;  /* 0x4b8000001d1db820 */ /* 0x000fe20000400000 */
[C---:B------:R-:W-:Y:S01]  /*0b90*/  FMUL R25, R19.reuse, R19 ;  /* 0x0000001313197220 */ /* 0x040fe20000400000 */
[----:B------:R-:W-:Y:S01]  /*0ba0*/  FFMA R6, R19, R22, R6 ;  /* 0x0000001613067223 */ /* 0x000fe20000000006 */
[----:B------:R-:W-:Y:S01]  /*0bb0*/  @P1 FMUL R5, R5, 0.25 ;  /* 0x3e80000005051820 */ /* 0x000fe20000400000 */
[----:B---3--:R-:W-:Y:S01]  /*0bc0*/  FADD R23, R23, R18 ;  /* 0x0000001217177221 */ /* 0x008fe20000000000 */
[----:B------:R-:W-:Y:S01]  /*0bd0*/  FMUL R25, R2, R25 ;  /* 0x0000001902197220 */ /* 0x000fe20000400000 */
[----:B------:R-:W-:Y:S01]  /*0be0*/  FSETP.NEU.AND P1, PT, R0, RZ, PT ;  /* 0x000000ff0000720b */ /* 0x000fe20003f2d000 */
[----:B------:R-:W0:Y:S01]  /*0bf0*/  SHFL.BFLY PT, R19, R6, 0x2, 0x1f ;  /* 0x0c401f0006137f89 */ /* 0x000e2200000e0000 */
[----:B------:R-:W-:Y:S01]  /*0c00*/  @!P3 FMUL R5, R5, 16777216 ;  /* 0x4b8000000505b820 */ /* 0x000fe20000400000 */
[----:B------:R-:W-:Y:S01]  /*0c10*/  FFMA R23, R22, R25, R23 ;  /* 0x0000001916177223 */ /* 0x000fe20000000017 */
[----:B------:R-:W-:Y:S01]  /*0c20*/  ISETP.GE.AND P3, PT, R15, 0x10, PT ;  /* 0x000000100f00780c */ /* 0x000fe20003f66270 */
[----:B------:R2:W3:Y:S01]  /*0c30*/  MUFU.RCP R22, R29 ;  /* 0x0000001d00167308 */ /* 0x0004e20000001000 */
[----:B-1----:R-:W-:-:S02]  /*0c40*/  FADD R2, R0, R7 ;  /* 0x0000000700027221 */ /* 0x002fc40000000000 */
[----:B------:R-:W1:Y:S02]  /*0c50*/  SHFL.BFLY PT, R18, R23, 0x2, 0x1f ;  /* 0x0c401f0017127f89 */ /* 0x000e6400000e0000 */
[C---:B------:R-:W-:Y:S01]  /*0c60*/  FMUL R27, R2.reuse, 0.25 ;  /* 0x3e800000021b7820 */ /* 0x040fe20000400000 */
[----:B------:R-:W-:Y:S01]  /*0c70*/  FSETP.GEU.AND P2, PT, |R2|, 1.175494350822287508e-38, PT ;  /* 0x008000000200780b */ /* 0x000fe20003f4e200 */
[----:B--2---:R-:W-:-:S04]  /*0c80*/  IMAD.MOV.U32 R29, RZ, RZ, 0x4 ;  /* 0x00000004ff1d7424 */ /* 0x004fc800078e00ff */
[----:B------:R-:W-:Y:S01]  /*0c90*/  IMAD.WIDE.U32 R28, R8, R29, c[0x0][0x168] ;  /* 0x00005a00081c7625 */ /* 0x000fe200078e001d */
[----:B---3--:R-:W-:Y:S01]  /*0ca0*/  FMUL R22, R22, R5 ;  /* 0x0000000516167220 */ /* 0x008fe20000400000 */
[----:B0-----:R-:W-:-:S04]  /*0cb0*/  FADD R19, -R6, R19 ;  /* 0x0000001306137221 */ /* 0x001fc80000000100 */
[----:B------:R-:W-:Y:S02]  /*0cc0*/  FSEL R22, R22, RZ, P1 ;  /* 0x000000ff16167208 */ /* 0x000fe40000800000 */
[----:B------:R-:W-:Y:S01]  /*0cd0*/  FSETP.GT.AND P1, PT, |R2|, 8.50705917302346158658e+37, PT ;  /* 0x7e8000000200780b */ /* 0x000fe20003f24200 */
[C---:B------:R-:W-:Y:S02]  /*0ce0*/  FMUL R25, R19.reuse, R19 ;  /* 0x0000001313197220 */ /* 0x040fe40000400000 */
[----:B------:R-:W-:Y:S01]  /*0cf0*/  FFMA R5, R19, R22, R6 ;  /* 0x0000001613057223 */ /* 0x000fe20000000006 */
[----:B-1----:R-:W-:Y:S01]  /*0d00*/  FADD R23, R23, R18 ;  /* 0x0000001217177221 */ /* 0x002fe20000000000 */
[----:B------:R-:W-:Y:S01]  /*0d10*/  FMUL R25, R4, R25 ;  /* 0x0000001904197220 */ /* 0x000fe20000400000 */
[----:B------:R-:W-:Y:S02]  /*0d20*/  FSEL R27, R27, R2, P1 ;  /* 0x000000021b1b7208 */ /* 0x000fe40000800000 */
[----:B------:R-:W0:Y:S01]  /*0d30*/  SHFL.BFLY PT, R4, R5, 0x1, 0x1f ;  /* 0x0c201f0005047f89 */ /* 0x000e2200000e0000 */
[----:B------:R-:W-:Y:S01]  /*0d40*/  FFMA R23, R22, R25, R23 ;  /* 0x0000001916177223 */ /* 0x000fe20000000017 */
[----:B------:R-:W-:Y:S01]  /*0d50*/  SHF.R.U32.HI R19, RZ, 0x3, R15 ;  /* 0x00000003ff137819 */ /* 0x000fe2000001160f */
[----:B------:R-:W-:-:S02]  /*0d60*/  @!P2 FMUL R27, R27, 16777216 ;  /* 0x4b8000001b1ba820 */ /* 0x000fc40000400000 */
[----:B------:R-:W-:Y:S01]  /*0d70*/  @P1 FMUL R7, R7, 0.25 ;  /* 0x3e80000007071820 */ /* 0x000fe20000400000 */
[----:B------:R-:W1:Y:S01]  /*0d80*/  SHFL.BFLY PT, R6, R23, 0x1, 0x1f ;  /* 0x0c201f0017067f89 */ /* 0x000e6200000e0000 */
[----:B------:R-:W2:Y:S01]  /*0d90*/  MUFU.RCP R18, R27 ;  /* 0x0000001b00127308 */ /* 0x000ea20000001000 */
[----:B------:R-:W-:Y:S01]  /*0da0*/  FSETP.NEU.AND P1, PT, R2, RZ, PT ;  /* 0x000000ff0200720b */ /* 0x000fe20003f2d000 */
[----:B------:R-:W-:Y:S01]  /*0db0*/  @!P2 FMUL R7, R7, 16777216 ;  /* 0x4b8000000707a820 */ /* 0x000fe20000400000 */
[----:B------:R-:W-:-:S05]  /*0dc0*/  LOP3.LUT R19, R19, 0x3c, RZ, 0xc0, !PT ;  /* 0x0000003c13137812 */ /* 0x000fca00078ec0ff */
[----:B------:R-:W-:Y:S01]  /*0dd0*/  @!P4 STS [R19+0x80], R2 ;  /* 0x000080021300c388 */ /* 0x000fe20000000800 */
[----:B--2---:R-:W-:Y:S01]  /*0de0*/  FMUL R18, R18, R7 ;  /* 0x0000000712127220 */ /* 0x004fe20000400000 */
[----:B0-----:R-:W-:-:S04]  /*0df0*/  FADD R4, -R5, R4 ;  /* 0x0000000405047221 */ /* 0x001fc80000000100 */
[----:B------:R-:W-:Y:S01]  /*0e00*/  FMUL R7, R4, R4 ;  /* 0x0000000404077220 */ /* 0x000fe20000400000 */
[----:B------:R-:W-:Y:S01]  /*0e10*/  FSEL R18, R18, RZ, P1 ;  /* 0x000000ff12127208 */ /* 0x000fe20000800000 */
[----:B-1----:R-:W-:Y:S02]  /*0e20*/  FADD R23, R23, R6 ;  /* 0x0000000617177221 */ /* 0x002fe40000000000 */
[----:B------:R-:W-:Y:S02]  /*0e30*/  FMUL R7, R0, R7 ;  /* 0x0000000700077220 */ /* 0x000fe40000400000 */
[----:B------:R-:W-:Y:S02]  /*0e40*/  FFMA R4, R4, R18, R5 ;  /* 0x0000001204047223 */ /* 0x000fe40000000005 */
[----:B------:R-:W-:-:S03]  /*0e50*/  FFMA R18, R18, R7, R23 ;  /* 0x0000000712127223 */ /* 0x000fc60000000017 */
[----:B------:R-:W-:Y:S04]  /*0e60*/  @!P4 STS [R19], R4 ;  /* 0x000000041300c388 */ /* 0x000fe80000000800 */
[----:B------:R-:W-:Y:S04]  /*0e70*/  @!P4 STS [R19+0x40], R18 ;  /* 0x000040121300c388 */ /* 0x000fe80000000800 */
[----:B------:R-:W-:Y:S06]  /*0e80*/  BAR.SYNC.DEFER_BLOCKING 0x0 ;  /* 0x0000000000007b1d */ /* 0x000fec0000010000 */
[----:B------:R-:W0:Y:S04]  /*0e90*/  @!P3 LDS R10, [R15.X4+0x80] ;  /* 0x000080000f0ab984 */ /* 0x000e280000004800 */
[----:B------:R-:W1:Y:S04]  /*0ea0*/  @!P3 LDS R9, [R15.X4] ;  /* 0x000000000f09b984 */ /* 0x000e680000004800 */
[----:B------:R-:W2:Y:S04]  /*0eb0*/  @!P3 LDS R11, [R15.X4+0x40] ;  /* 0x000040000f0bb984 */ /* 0x000ea80000004800 */
[----:B0-----:R-:W0:Y:S04]  /*0ec0*/  SHFL.BFLY PT, R5, R10, 0x8, 0x1f ;  /* 0x0d001f000a057f89 */ /* 0x001e2800000e0000 */
[----:B-1----:R-:W1:Y:S04]  /*0ed0*/  SHFL.BFLY PT, R4, R9, 0x8, 0x1f ;  /* 0x0d001f0009047f89 */ /* 0x002e6800000e0000 */
[----:B--2---:R-:W2:Y:S01]  /*0ee0*/  SHFL.BFLY PT, R6, R11, 0x8, 0x1f ;  /* 0x0d001f000b067f89 */ /* 0x004ea200000e0000 */
[----:B0-----:R-:W-:-:S04]  /*0ef0*/  FADD R0, R10, R5 ;  /* 0x000000050a007221 */ /* 0x001fc80000000000 */
[C---:B------:R-:W-:Y:S01]  /*0f00*/  FMUL R7, R0.reuse, 0.25 ;  /* 0x3e80000000077820 */ /* 0x040fe20000400000 */
[C---:B------:R-:W-:Y:S01]  /*0f10*/  FSETP.GEU.AND P2, PT, |R0|.reuse, 1.175494350822287508e-38, PT ;  /* 0x008000000000780b */ /* 0x040fe20003f4e200 */
[----:B------:R-:W0:Y:S01]  /*0f20*/  SHFL.BFLY PT, R23, R0, 0x4, 0x1f ;  /* 0x0c801f0000177f89 */ /* 0x000e2200000e0000 */
[----:B------:R-:W-:Y:S01]  /*0f30*/  FSETP.GT.AND P1, PT, |R0|, 8.50705917302346158658e+37, PT ;  /* 0x7e8000000000780b */ /* 0x000fe20003f24200 */
[----:B-1----:R-:W-:Y:S01]  /*0f40*/  FADD R4, -R9, R4 ;  /* 0x0000000409047221 */ /* 0x002fe20000000100 */
[----:B--2---:R-:W-:Y:S02]  /*0f50*/  FADD R11, R11, R6 ;  /* 0x000000060b0b7221 */ /* 0x004fe40000000000 */
[----:B------:R-:W-:-:S07]  /*0f60*/  FSEL R7, R7, R0, P1 ;  /* 0x0000000007077208 */ /* 0x000fce0000800000 */
[----:B------:R-:W-:Y:S02]  /*0f70*/  @!P2 FMUL R7, R7, 16777216 ;  /* 0x4b8000000707a820 */ /* 0x000fe40000400000 */
[----:B------:R-:W-:Y:S02]  /*0f80*/  @P1 FMUL R5, R5, 0.25 ;  /* 0x3e80000005051820 */ /* 0x000fe40000400000 */
[----:B------:R1:W2:Y:S02]  /*0f90*/  MUFU.RCP R18, R7 ;  /* 0x0000000700127308 */ /* 0x0002a40000001000 */
[----:B------:R-:W-:Y:S01]  /*0fa0*/  @!P2 FMUL R5, R5, 16777216 ;  /* 0x4b8000000505a820 */ /* 0x000fe20000400000 */
[C---:B------:R-:W-:Y:S01]  /*0fb0*/  FSETP.NEU.AND P2, PT, R0.reuse, RZ, PT ;  /* 0x000000ff0000720b */ /* 0x040fe20003f4d000 */
[----:B0-----:R-:W-:Y:S01]  /*0fc0*/  FADD R2, R0, R23 ;  /* 0x0000001700027221 */ /* 0x001fe20000000000 */
[----:B-1----:R-:W-:-:S03]  /*0fd0*/  FMUL R7, R4, R4 ;  /* 0x0000000404077220 */ /* 0x002fc60000400000 */
[C---:B------:R-:W-:Y:S01]  /*0fe0*/  FMUL R19, R2.reuse, 0.25 ;  /* 0x3e80000002137820 */ /* 0x040fe20000400000 */
[----:B------:R-:W-:Y:S01]  /*0ff0*/  FSETP.GEU.AND P5, PT, |R2|, 1.175494350822287508e-38, PT ;  /* 0x008000000200780b */ /* 0x000fe20003fae200 */
[----:B------:R-:W-:Y:S01]  /*1000*/  FMUL R7, R10, R7 ;  /* 0x000000070a077220 */ /* 0x000fe20000400000 */
[----:B------:R-:W-:Y:S01]  /*1010*/  FSETP.GT.AND P1, PT, |R2|, 8.50705917302346158658e+37, PT ;  /* 0x7e8000000200780b */ /* 0x000fe20003f24200 */
[----:B--2---:R-:W-:Y:S02]  /*1020*/  FMUL R18, R18, R5 ;  /* 0x0000000512127220 */ /* 0x004fe40000400000 */
[----:B------:R-:W0:Y:S01]  /*1030*/  SHFL.BFLY PT, R5, R2, 0x2, 0x1f ;  /* 0x0c401f0002057f89 */ /* 0x000e2200000e0000 */
[----:B------:R-:W-:Y:S02]  /*1040*/  FSEL R19, R19, R2, P1 ;  /* 0x0000000213137208 */ /* 0x000fe40000800000 */
[----:B------:R-:W-:Y:S02]  /*1050*/  FSEL R18, R18, RZ, P2 ;  /* 0x000000ff12127208 */ /* 0x000fe40001000000 */
[----:B------:R-:W-:-:S03]  /*1060*/  FSETP.NEU.AND P2, PT, R2, RZ, PT ;  /* 0x000000ff0200720b */ /* 0x000fc60003f4d000 */
[----:B------:R-:W-:Y:S01]  /*1070*/  FFMA R9, R4, R18, R9 ;  /* 0x0000001204097223 */ /* 0x000fe20000000009 */
[----:B------:R-:W-:Y:S01]  /*1080*/  @!P5 FMUL R19, R19, 16777216 ;  /* 0x4b8000001313d820 */ /* 0x000fe20000400000 */
[----:B------:R-:W-:Y:S01]  /*1090*/  FFMA R11, R18, R7, R11 ;  /* 0x00000007120b7223 */ /* 0x000fe2000000000b */
[----:B------:R-:W-:Y:S02]  /*10a0*/  @P1 FMUL R23, R23, 0.25 ;  /* 0x3e80000017171820 */ /* 0x000fe40000400000 */
[----:B------:R-:W1:Y:S01]  /*10b0*/  SHFL.BFLY PT, R6, R9, 0x4, 0x1f ;  /* 0x0c801f0009067f89 */ /* 0x000e6200000e0000 */
[----:B------:R-:W2:Y:S01]  /*10c0*/  MUFU.RCP R18, R19 ;  /* 0x0000001300127308 */ /* 0x000ea20000001000 */
[----:B------:R-:W-:Y:S02]  /*10d0*/  @!P5 FMUL R23, R23, 16777216 ;  /* 0x4b8000001717d820 */ /* 0x000fe40000400000 */
[----:B------:R-:W3:Y:S01]  /*10e0*/  SHFL.BFLY PT, R10, R11, 0x4, 0x1f ;  /* 0x0c801f000b0a7f89 */ /* 0x000ee200000e0000 */
[----:B0-----:R-:W-:-:S05]  /*10f0*/  FADD R4, R2, R5 ;  /* 0x0000000502047221 */ /* 0x001fca0000000000 */
[----:B------:R-:W-:Y:S01]  /*1100*/  FSETP.GEU.AND P5, PT, |R4|, 1.175494350822287508e-38, PT ;  /* 0x008000000400780b */ /* 0x000fe20003fae200 */
[----:B--2---:R-:W-:Y:S01]  /*1110*/  FMUL R18, R18, R23 ;  /* 0x0000001712127220 */ /* 0x004fe20000400000 */
[C---:B------:R-:W-:Y:S01]  /*1120*/  FMUL R23, R4.reuse, 0.25 ;  /* 0x3e80000004177820 */ /* 0x040fe20000400000 */
[----:B------:R-:W-:Y:S01]  /*1130*/  FSETP.GT.AND P1, PT, |R4|, 8.50705917302346158658e+37, PT ;  /* 0x7e8000000400780b */ /* 0x000fe20003f24200 */
[----:B------:R-:W0:Y:S02]  /*1140*/  SHFL.BFLY PT, R7, R4, 0x1, 0x1f ;  /* 0x0c201f0004077f89 */ /* 0x000e2400000e0000 */
[----:B------:R-:W-:Y:S01]  /*1150*/  FSEL R18, R18, RZ, P2 ;  /* 0x000000ff12127208 */ /* 0x000fe20001000000 */
[----:B-1----:R-:W-:Y:S01]  /*1160*/  FADD R6, -R9, R6 ;  /* 0x0000000609067221 */ /* 0x002fe20000000100 */
[----:B------:R-:W-:-:S03]  /*1170*/  FSEL R23, R23, R4, P1 ;  /* 0x0000000417177208 */ /* 0x000fc60000800000 */
[C---:B------:R-:W-:Y:S01]  /*1180*/  FMUL R19, R6.reuse, R6 ;  /* 0x0000000606137220 */ /* 0x040fe20000400000 */
[----:B------:R-:W-:Y:S01]  /*1190*/  FFMA R6, R6, R18, R9 ;  /* 0x0000001206067223 */ /* 0x000fe20000000009 */
[----:B---3--:R-:W-:Y:S01]  /*11a0*/  FADD R11, R11, R10 ;  /* 0x0000000a0b0b7221 */ /* 0x008fe20000000000 */
[----:B------:R-:W-:Y:S01]  /*11b0*/  @!P5 FMUL R23, R23, 16777216 ;  /* 0x4b8000001717d820 */ /* 0x000fe20000400000 */
[----:B------:R-:W-:Y:S01]  /*11c0*/  FMUL R19, R0, R19 ;  /* 0x0000001300137220 */ /* 0x000fe20000400000 */
[----:B------:R-:W-:Y:S01]  /*11d0*/  @P1 FMUL R5, R5, 0.25 ;  /* 0x3e80000005051820 */ /* 0x000fe20000400000 */
[----:B------:R-:W1:Y:S01]  /*11e0*/  SHFL.BFLY PT, R9, R6, 0x2, 0x1f ;  /* 0x0c401f0006097f89 */ /* 0x000e6200000e0000 */
[----:B------:R-:W-:Y:S01]  /*11f0*/  FSETP.NEU.AND P1, PT, R4, RZ, PT ;  /* 0x000000ff0400720b */ /* 0x000fe20003f2d000 */
[----:B------:R-:W-:Y:S01]  /*1200*/  FFMA R11, R18, R19, R11 ;  /* 0x00000013120b7223 */ /* 0x000fe2000000000b */
[----:B------:R-:W-:Y:S01]  /*1210*/  @!P5 FMUL R5, R5, 16777216 ;  /* 0x4b8000000505d820 */ /* 0x000fe20000400000 */
[----:B------:R-:W2:Y:S03]  /*1220*/  MUFU.RCP R18, R23 ;  /* 0x0000001700127308 */ /* 0x000ea60000001000 */
[----:B------:R-:W3:Y:S01]  /*1230*/  SHFL.BFLY PT, R10, R11, 0x2, 0x1f ;  /* 0x0c401f000b0a7f89 */ /* 0x000ee200000e0000 */
[----:B0-----:R-:W-:-:S04]  /*1240*/  FADD R0, R4, R7 ;  /* 0x0000000704007221 */ /* 0x001fc80000000000 */
[C---:B------:R-:W-:Y:S01]  /*1250*/  FMUL R19, R0.reuse, 0.25 ;  /* 0x3e80000000137820 */ /* 0x040fe20000400000 */
[----:B------:R-:W-:Y:S01]  /*1260*/  FSETP.GEU.AND P2, PT, |R0|, 1.175494350822287508e-38, PT ;  /* 0x008000000000780b */ /* 0x000fe20003f4e200 */
[----:B--2---:R-:W-:Y:S01]  /*1270*/  FMUL R18, R18, R5 ;  /* 0x0000000512127220 */ /* 0x004fe20000400000 */
[----:B-1----:R-:W-:-:S04]  /*1280*/  FADD R9, -R6, R9 ;  /* 0x0000000906097221 */ /* 0x002fc80000000100 */
[----:B------:R-:W-:Y:S02]  /*1290*/  FSEL R18, R18, RZ, P1 ;  /* 0x000000ff12127208 */ /* 0x000fe40000800000 */
[----:B------:R-:W-:Y:S01]  /*12a0*/  FSETP.GT.AND P1, PT, |R0|, 8.50705917302346158658e+37, PT ;  /* 0x7e8000000000780b */ /* 0x000fe20003f24200 */
[C---:B------:R-:W-:Y:S02]  /*12b0*/  FMUL R5, R9.reuse, R9 ;  /* 0x0000000909057220 */ /* 0x040fe40000400000 */
[----:B------:R-:W-:Y:S01]  /*12c0*/  FFMA R6, R9, R18, R6 ;  /* 0x0000001209067223 */ /* 0x000fe20000000006 */
[----:B---3--:R-:W-:Y:S01]  /*12d0*/  FADD R11, R11, R10 ;  /* 0x0000000a0b0b7221 */ /* 0x008fe20000000000 */
[----:B------:R-:W-:Y:S01]  /*12e0*/  FMUL R5, R2, R5 ;  /* 0x0000000502057220 */ /* 0x000fe20000400000 */
[----:B------:R-:W-:Y:S02]  /*12f0*/  FSEL R19, R19, R0, P1 ;  /* 0x0000000013137208 */ /* 0x000fe40000800000 */
[----:B------:R-:W0:Y:S01]  /*1300*/  SHFL.BFLY PT, R9, R6, 0x1, 0x1f ;  /* 0x0c201f0006097f89 */ /* 0x000e2200000e0000 */
[----:B------:R-:W-:-:S02]  /*1310*/  FFMA R5, R18, R5, R11 ;  /* 0x0000000512057223 */ /* 0x000fc4000000000b */
[----:B------:R-:W-:Y:S02]  /*1320*/  @!P2 FMUL R19, R19, 16777216 ;  /* 0x4b8000001313a820 */ /* 0x000fe40000400000 */
[----:B------:R-:W-:Y:S01]  /*1330*/  @P1 FMUL R7, R7, 0.25 ;  /* 0x3e80000007071820 */ /* 0x000fe20000400000 */
[----:B------:R-:W1:Y:S01]  /*1340*/  SHFL.BFLY PT, R2, R5, 0x1, 0x1f ;  /* 0x0c201f0005027f89 */ /* 0x000e6200000e0000 */
[----:B------:R2:W3:Y:S01]  /*1350*/  MUFU.RCP R10, R19 ;  /* 0x00000013000a7308 */ /* 0x0004e20000001000 */
[----:B------:R-:W-:Y:S01]  /*1360*/  LOP3.LUT P1, RZ, R15, 0xf, RZ, 0xc0, !PT ;  /* 0x0000000f0fff7812 */ /* 0x000fe2000782c0ff */
[----:B------:R-:W-:Y:S01]  /*1370*/  @!P2 FMUL R7, R7, 16777216 ;  /* 0x4b8000000707a820 */ /* 0x000fe20000400000 */
[----:B------:R-:W-:Y:S02]  /*1380*/  FSETP.NEU.AND P2, PT, R0, RZ, PT ;  /* 0x000000ff0000720b */ /* 0x000fe40003f4d000 */
[----:B------:R-:W-:Y:S01]  /*1390*/  ISETP.LT.AND P1, PT, R15, 0x10, !P1 ;  /* 0x000000100f00780c */ /* 0x000fe20004f21270 */
[----:B--2---:R-:W-:Y:S01]  /*13a0*/  IMAD.WIDE.U32 R18, R8, R21, c[0x0][0x170] ;  /* 0x00005c0008127625 */ /* 0x004fe200078e0015 */
[----:B---3--:R-:W-:Y:S01]  /*13b0*/  FMUL R10, R10, R7 ;  /* 0x000000070a0a7220 */ /* 0x008fe20000400000 */
[----:B0-----:R-:W-:-:S10]  /*13c0*/  FADD R9, -R6, R9 ;  /* 0x0000000906097221 */ /* 0x001fd40000000100 */
[----:B------:R-:W-:Y:S01]  /*13d0*/  @P1 STS [R15.X4+0x80], R0 ;  /* 0x000080000f001388 */ /* 0x000fe20000004800 */
[----:B------:R-:W-:Y:S01]  /*13e0*/  FMUL R11, R9, R9 ;  /* 0x00000009090b7220 */ /* 0x000fe20000400000 */
[----:B------:R-:W-:Y:S01]  /*13f0*/  FSEL R10, R10, RZ, P2 ;  /* 0x000000ff0a0a7208 */ /* 0x000fe20001000000 */
[----:B-1----:R-:W-:Y:S02]  /*1400*/  FADD R7, R5, R2 ;  /* 0x0000000205077221 */ /* 0x002fe40000000000 */
[----:B------:R-:W-:Y:S02]  /*1410*/  FMUL R11, R4, R11 ;  /* 0x0000000b040b7220 */ /* 0x000fe40000400000 */
[----:B------:R-:W-:Y:S02]  /*1420*/  FFMA R2, R9, R10, R6 ;  /* 0x0000000a09027223 */ /* 0x000fe40000000006 */
[----:B------:R-:W-:-:S03]  /*1430*/  FFMA R30, R10, R11, R7 ;  /* 0x0000000b0a1e7223 */ /* 0x000fc60000000007 */
[----:B------:R-:W-:Y:S04]  /*1440*/  @P1 STS [R15.X4], R2 ;  /* 0x000000020f001388 */ /* 0x000fe80000004800 */
[----:B------:R-:W-:Y:S04]  /*1450*/  @P1 STS [R15.X4+0x40], R30 ;  /* 0x0000401e0f001388 */ /* 0x000fe80000004800 */
[----:B------:R-:W-:Y:S01]  /*1460*/  BAR.SYNC.DEFER_BLOCKING 0x0 ;  /* 0x0000000000007b1d */ /* 0x000fe20000010000 */
[----:B------:R-:W-:Y:S01]  /*1470*/  PLOP3.LUT P2, PT, PT, PT, UP0, 0x80, 0x0 ;  /* 0x000000000000781c */ /* 0x000fe20003f4f008 */
[----:B------:R-:W-:-:S04]  /*1480*/  CS2R R24, SRZ ;  /* 0x0000000000187805 */ /* 0x000fc8000001ff00 */
[----:B------:R-:W2:Y:S04]  /*1490*/  LDG.E.EL.64 R26, [R18.64+0x1800] ;  /* 0x0018000c121a7981 */ /* 0x000ea8000c2e1b00 */
[----:B------:R-:W3:Y:S04]  /*14a0*/  LDG.E.EL.64 R22, [R18.64] ;  /* 0x0000000c12167981 */ /* 0x000ee8000c2e1b00 */
[----:B------:R-:W4:Y:S04]  /*14b0*/  LDG.E.EL.128 R8, [R28.64] ;  /* 0x0000000c1c087981 */ /* 0x000f28000c2e1d00 */
[----:B------:R-:W5:Y:S04]  /*14c0*/  LDG.E.EL.128 R4, [R28.64+0x3000] ;  /* 0x0030000c1c047981 */ /* 0x000f68000c2e1d00 */
[----:B------:R3:W5:Y:S04]  /*14d0*/  @!P2 LDG.E.EF.64 R24, [R12.64] ;  /* 0x0000000c0c18a981 */ /* 0x000768000c0e1b00 */
[----:B------:R-:W0:Y:S04]  /*14e0*/  LDS R2, [0x40] ;  /* 0x00004000ff027984 */ /* 0x000e280000000800 */
[----:B------:R-:W1:Y:S01]  /*14f0*/  LDS R0, [RZ] ;  /* 0x00000000ff007984 */ /* 0x000e620000000800 */
[----:B------:R-:W-:Y:S01]  /*1500*/  IMAD.MOV.U32 R35, RZ, RZ, 0x39aaaaab ;  /* 0x39aaaaabff237424 */ /* 0x000fe200078e00ff */
[----:B------:R-:W-:-:S02]  /*1510*/  ISETP.GE.U32.AND P2, PT, R20, 0xc00, PT ;  /* 0x00000c001400780c */ /* 0x000fc40003f46070 */
[----:B------:R-:W-:Y:S01]  /*1520*/  PLOP3.LUT P5, PT, PT, PT, UP0, 0x80, 0x0 ;  /* 0x000000000000781c */ /* 0x000fe20003faf008 */
[----:B0-----:R-:W-:-:S06]  /*1530*/  FFMA R2, R2, R35, 9.9999999747524270788e-07 ;  /* 0x358637bd02027423 */ /* 0x001fcc0000000023 */
[----:B------:R-:W0:Y:S01]  /*1540*/  MUFU.RSQ R2, R2 ;  /* 0x0000000200027308 */ /* 0x000e220000001400 */
[----:B------:R-:W-:Y:S01]  /*1550*/  ISETP.GE.U32.AND.EX P2, PT, RZ, RZ, PT, P2 ;  /* 0x000000ffff00720c */ /* 0x000fe20003f46120 */
[----:B------:R-:W-:Y:S02]  /*1560*/  UMOV UR4, UR12 ;  /* 0x0000000c00047c82 */ /* 0x000fe40008000000 */
[----:B------:R-:W-:Y:S01]  /*1570*/  UMOV UR5, UR13 ;  /* 0x0000000d00057c82 */ /* 0x000fe20008000000 */
[C---:B--2---:R-:W-:Y:S01]  /*1580*/  IMAD.U32 R33, R27.reuse, 0x10000, RZ ;  /* 0x000100001b217824 */ /* 0x044fe200078e00ff */
[----:B------:R-:W-:Y:S02]  /*1590*/  PRMT R27, R27, 0x7632, R27 ;  /* 0x000076321b1b7816 */ /* 0x000fe4000000001b */
[C---:B---3--:R-:W-:Y:S01]  /*15a0*/  PRMT R12, R22.reuse, 0x7632, R12 ;  /* 0x00007632160c7816 */ /* 0x048fe2000000000c */
[----:B------:R-:W-:Y:S02]  /*15b0*/  IMAD.U32 R13, R22, 0x10000, RZ ;  /* 0x00010000160d7824 */ /* 0x000fe400078e00ff */
[----:B------:R-:W-:-:S02]  /*15c0*/  IMAD.U32 R20, R27, 0x10000, RZ ;  /* 0x000100001b147824 */ /* 0x000fc400078e00ff */
[C---:B------:R-:W-:Y:S01]  /*15d0*/  IMAD.U32 R27, R23.reuse, 0x10000, RZ ;  /* 0x00010000171b7824 */ /* 0x040fe200078e00ff */
[----:B------:R-:W-:Y:S01]  /*15e0*/  PRMT R23, R23, 0x7632, R23 ;  /* 0x0000763217177816 */ /* 0x000fe20000000017 */
[----:B------:R-:W-:Y:S01]  /*15f0*/  IMAD.U32 R12, R12, 0x10000, RZ ;  /* 0x000100000c0c7824 */ /* 0x000fe200078e00ff */
[----:B----4-:R-:W-:Y:S01]  /*1600*/  FADD R8, R8, R13 ;  /* 0x0000000d08087221 */ /* 0x010fe20000000000 */
[----:B------:R-:W-:Y:S01]  /*1610*/  IMAD.U32 R31, R26, 0x10000, RZ ;  /* 0x000100001a1f7824 */ /* 0x000fe200078e00ff */
[----:B-----5:R-:W-:Y:S01]  /*1620*/  FADD R7, R7, R20 ;  /* 0x0000001407077221 */ /* 0x020fe20000000000 */
[----:B------:R-:W-:Y:S01]  /*1630*/  FADD R9, R9, R12 ;  /* 0x0000000c09097221 */ /* 0x000fe20000000000 */
[----:B------:R-:W-:Y:S01]  /*1640*/  IMAD.U32 R13, R24, 0x10000, RZ ;  /* 0x00010000180d7824 */ /* 0x000fe200078e00ff */
[----:B------:R-:W-:Y:S01]  /*1650*/  PRMT R26, R26, 0x7632, R26 ;  /* 0x000076321a1a7816 */ /* 0x000fe2000000001a */
[----:B------:R-:W-:Y:S01]  /*1660*/  IMAD.U32 R20, R23, 0x10000, RZ ;  /* 0x0001000017147824 */ /* 0x000fe200078e00ff */
[----:B------:R-:W-:-:S02]  /*1670*/  PRMT R24, R24, 0x7632, R24 ;  /* 0x0000763218187816 */ /* 0x000fc40000000018 */
[----:B------:R-:W-:Y:S01]  /*1680*/  PRMT R12, R25, 0x7632, R12 ;  /* 0x00007632190c7816 */ /* 0x000fe2000000000c */
[----:B------:R-:W-:Y:S01]  /*1690*/  FADD R4, R4, R31 ;  /* 0x0000001f04047221 */ /* 0x000fe20000000000 */
[----:B-1----:R-:W-:Y:S01]  /*16a0*/  FADD R13, -R0, R13 ;  /* 0x0000000d000d7221 */ /* 0x002fe20000000100 */
[----:B------:R-:W-:Y:S01]  /*16b0*/  FADD R20, R11, R20 ;  /* 0x000000140b147221 */ /* 0x000fe20000000000 */
[----:B------:R-:W-:Y:S02]  /*16c0*/  IMAD.U32 R26, R26, 0x10000, RZ ;  /* 0x000100001a1a7824 */ /* 0x000fe400078e00ff */
[----:B------:R-:W-:Y:S02]  /*16d0*/  IMAD.U32 R25, R25, 0x10000, RZ ;  /* 0x0001000019197824 */ /* 0x000fe400078e00ff */
[----:B------:R-:W-:Y:S02]  /*16e0*/  IMAD.U32 R11, R24, 0x10000, RZ ;  /* 0x00010000180b7824 */ /* 0x000fe400078e00ff */
[----:B------:R-:W-:Y:S01]  /*16f0*/  IMAD.U32 R23, R12, 0x10000, RZ ;  /* 0x000100000c177824 */ /* 0x000fe200078e00ff */
[----:B------:R-:W-:Y:S01]  /*1700*/  FADD R4, R4, 1 ;  /* 0x3f80000004047421 */ /* 0x000fe20000000000 */
[----:B0-----:R-:W-:Y:S01]  /*1710*/  FMUL R13, R2, R13 ;  /* 0x0000000d020d7220 */ /* 0x001fe20000400000 */
[----:B------:R-:W-:Y:S01]  /*1720*/  FADD R6, R6, R33 ;  /* 0x0000002106067221 */ /* 0x000fe20000000000 */
[----:B------:R-:W-:Y:S01]  /*1730*/  FADD R5, R5, R26 ;  /* 0x0000001a05057221 */ /* 0x000fe20000000000 */
[C---:B------:R-:W-:Y:S01]  /*1740*/  FADD R25, -R0.reuse, R25 ;  /* 0x0000001900197221 */ /* 0x040fe20000000100 */
[C---:B------:R-:W-:Y:S01]  /*1750*/  FADD R11, -R0.reuse, R11 ;  /* 0x0000000b000b7221 */ /* 0x040fe20000000100 */
[----:B------:R-:W-:Y:S01]  /*1760*/  FADD R23, -R0, R23 ;  /* 0x0000001700177221 */ /* 0x000fe20000000100 */
[----:B------:R-:W-:Y:S01]  /*1770*/  FFMA R28, R13, R4, R8 ;  /* 0x000000040d1c7223 */ /* 0x000fe20000000008 */
[----:B------:R-:W-:Y:S01]  /*1780*/  FADD R10, R10, R27 ;  /* 0x0000001b0a0a7221 */ /* 0x000fe20000000000 */
[----:B------:R-:W-:Y:S01]  /*1790*/  FADD R6, R6, 1 ;  /* 0x3f80000006067421 */ /* 0x000fe20000000000 */
[C---:B------:R-:W-:Y:S01]  /*17a0*/  FMUL R25, R2.reuse, R25 ;  /* 0x0000001902197220 */ /* 0x040fe20000400000 */
[----:B------:R-:W-:Y:S01]  /*17b0*/  FADD R5, R5, 1 ;  /* 0x3f80000005057421 */ /* 0x000fe20000000000 */
[----:B------:R-:W-:Y:S01]  /*17c0*/  FADD R30, R7, 1 ;  /* 0x3f800000071e7421 */ /* 0x000fe20000000000 */
[C---:B------:R-:W-:Y:S01]  /*17d0*/  FMUL R4, R2.reuse, R11 ;  /* 0x0000000b02047220 */ /* 0x040fe20000400000 */
[----:B------:R-:W-:Y:S01]  /*17e0*/  FMUL R23, R2, R23 ;  /* 0x0000001702177220 */ /* 0x000fe20000400000 */
[----:B------:R-:W-:-:S02]  /*17f0*/  FFMA R29, R25, R6, R10 ;  /* 0x00000006191d7223 */ /* 0x000fc4000000000a */
[----:B------:R-:W-:Y:S01]  /*1800*/  FFMA R31, R4, R5, R9 ;  /* 0x00000005041f7223 */ /* 0x000fe20000000009 */
[----:B------:R-:W-:Y:S01]  /*1810*/  FFMA R30, R23, R30, R20 ;  /* 0x0000001e171e7223 */ /* 0x000fe20000000014 */
[----:B------:R-:W-:Y:S01]  /*1820*/  IMAD.MOV.U32 R6, RZ, RZ, 0x2 ;  /* 0x00000002ff067424 */ /* 0x000fe200078e00ff */
[----:B------:R-:W-:Y:S01]  /*1830*/  CS2R R12, SRZ ;  /* 0x00000000000c7805 */ /* 0x000fe2000001ff00 */
[----:B------:R-:W-:Y:S01]  /*1840*/  IMAD.WIDE R20, R14, R21, c[0x0][0x178] ;  /* 0x00005e000e147625 */ /* 0x000fe200078e0215 */
[----:B------:R-:W-:Y:S02]  /*1850*/  F2FP.BF16.PACK_AB R8, R31, R28 ;  /* 0x0000001c1f08723e */ /* 0x000fe400000010ff */
[----:B------:R-:W-:Y:S01]  /*1860*/  F2FP.BF16.PACK_AB R9, R30, R29 ;  /* 0x0000001d1e09723e */ /* 0x000fe200000010ff */
[----:B------:R-:W-:-:S04]  /*1870*/  IMAD.WIDE R6, R3, R6, c[0x0][0x160] ;  /* 0x0000580003067625 */ /* 0x000fc800078e0206 */
[----:B------:R0:W-:Y:S01]  /*1880*/  @!P5 STG.E.64 [R20.64], R8 ;  /* 0x000000081400d986 */ /* 0x0001e2000c101b04 */
[----:B------:R-:W-:-:S03]  /*1890*/  IMAD.SHL.U32 R5, R15, 0x4, RZ ;  /* 0x000000040f057824 */ /* 0x000fc600078e00ff */
[----:B------:R1:W2:Y:S01]  /*18a0*/  @P0 LDG.E.EF.64 R12, [R6.64] ;  /* 0x00000004060c0981 */ /* 0x0002a2000c0e1b00 */
[----:B------:R-:W-:Y:S01]  /*18b0*/  CS2R R22, SRZ ;  /* 0x0000000000167805 */ /* 0x000fe2000001ff00 */
[----:B------:R-:W-:Y:S01]  /*18c0*/  CS2R R24, SRZ ;  /* 0x0000000000187805 */ /* 0x000fe2000001ff00 */
[----:B------:R-:W-:Y:S01]  /*18d0*/  LOP3.LUT R26, R5, 0x7fc, RZ, 0xc0, !PT ;  /* 0x000007fc051a7812 */ /* 0x000fe200078ec0ff */
[----:B------:R-:W-:Y:S01]  /*18e0*/  IMAD.MOV.U32 R27, RZ, RZ, 0x4 ;  /* 0x00000004ff1b7424 */ /* 0x000fe200078e00ff */
[----:B------:R-:W-:Y:S02]  /*18f0*/  CS2R R4, SRZ ;  /* 0x0000000000047805 */ /* 0x000fe4000001ff00 */
[----:B------:R2:W3:Y:S01]  /*1900*/  @!P2 LDG.E.EL.64 R22, [R18.64+0x2800] ;  /* 0x002800041216a981 */ /* 0x0004e2000c2e1b00 */
[----:B------:R-:W-:Y:S01]  /*1910*/  IMAD.WIDE.U32 R26, R26, R27, c[0x0][0x168] ;  /* 0x00005a001a1a7625 */ /* 0x000fe200078e001b */
[----:B-1----:R-:W-:Y:S02]  /*1920*/  CS2R R6, SRZ ;  /* 0x0000000000067805 */ /* 0x002fe4000001ff00 */
[----:B------:R2:W4:Y:S01]  /*1930*/  @!P2 LDG.E.EL.64 R24, [R18.64+0x1000] ;  /* 0x001000041218a981 */ /* 0x000522000c2e1b00 */
[----:B0-----:R-:W-:Y:S01]  /*1940*/  CS2R R8, SRZ ;  /* 0x0000000000087805 */ /* 0x001fe2000001ff00 */
[----:B------:R-:W-:-:S02]  /*1950*/  CS2R R10, SRZ ;  /* 0x00000000000a7805 */ /* 0x000fc4000001ff00 */
[----:B------:R0:W5:Y:S04]  /*1960*/  @!P2 LDG.E.EL.128 R4, [R26.64+0x5000] ;  /* 0x005000041a04a981 */ /* 0x000168000c2e1d00 */
[----:B------:R0:W5:Y:S01]  /*1970*/  @!P2 LDG.E.EL.128 R8, [R26.64+0x2000] ;  /* 0x002000041a08a981 */ /* 0x000162000c2e1d00 */
[----:B------:R-:W-:Y:S02]  /*1980*/  PLOP3.LUT P5, PT, PT, PT, UP0, 0x40, 0x0 ;  /* 0x000000000000781c */ /* 0x000fe40003fae808 */
[----:B------:R-:W-:Y:S02]  /*1990*/  PLOP3.LUT P2, PT, PT, PT, UP0, 0x40, 0x0 ;  /* 0x000000000000781c */ /* 0x000fe40003f4e808 */
[----:B--2---:R-:W-:Y:S02]  /*19a0*/  PRMT R18, R12, 0x7632, R18 ;  /* 0x000076320c127816 */ /* 0x004fe40000000012 */
[C---:B------:R-:W-:Y:S01]  /*19b0*/  PRMT R19, R13.reuse, 0x7632, R19 ;  /* 0x000076320d137816 */ /* 0x040fe20000000013 */
[----:B------:R-:W-:-:S02]  /*19c0*/  IMAD.U32 R13, R13, 0x10000, RZ ;  /* 0x000100000d0d7824 */ /* 0x000fc400078e00ff */
[----:B------:R-:W-:Y:S02]  /*19d0*/  IMAD.U32 R33, R12, 0x10000, RZ ;  /* 0x000100000c217824 */ /* 0x000fe400078e00ff */
[----:B------:R-:W-:Y:S02]  /*19e0*/  IMAD.U32 R35, R18, 0x10000, RZ ;  /* 0x0001000012237824 */ /* 0x000fe400078e00ff */
[----:B------:R-:W-:Y:S01]  /*19f0*/  IMAD.U32 R37, R19, 0x10000, RZ ;  /* 0x0001000013257824 */ /* 0x000fe200078e00ff */
[C---:B------:R-:W-:Y:S01]  /*1a00*/  FADD R19, -R0.reuse, R13 ;  /* 0x0000000d00137221 */ /* 0x040fe20000000100 */
[C---:B------:R-:W-:Y:S01]  /*1a10*/  FADD R33, -R0.reuse, R33 ;  /* 0x0000002100217221 */ /* 0x040fe20000000100 */
[C---:B------:R-:W-:Y:S01]  /*1a20*/  FADD R35, -R0.reuse, R35 ;  /* 0x0000002300237221 */ /* 0x040fe20000000100 */
[----:B------:R-:W-:Y:S01]  /*1a30*/  FADD R13, -R0, R37 ;  /* 0x00000025000d7221 */ /* 0x000fe20000000100 */
[C---:B---3--:R-:W-:Y:S01]  /*1a40*/  PRMT R0, R22.reuse, 0x7632, R0 ;  /* 0x0000763216007816 */ /* 0x048fe20000000000 */
[----:B0-----:R-:W-:Y:S01]  /*1a50*/  IMAD.U32 R27, R22, 0x10000, RZ ;  /* 0x00010000161b7824 */ /* 0x001fe200078e00ff */
[----:B----4-:R-:W-:Y:S01]  /*1a60*/  PRMT R12, R24, 0x7632, R12 ;  /* 0x00007632180c7816 */ /* 0x010fe2000000000c */
[----:B------:R-:W-:-:S02]  /*1a70*/  IMAD.U32 R18, R23, 0x10000, RZ ;  /* 0x0001000017127824 */ /* 0x000fc400078e00ff */
[----:B------:R-:W-:Y:S01]  /*1a80*/  IMAD.U32 R0, R0, 0x10000, RZ ;  /* 0x0001000000007824 */ /* 0x000fe200078e00ff */
[----:B-----5:R-:W-:Y:S01]  /*1a90*/  FADD R4, R27, R4 ;  /* 0x000000041b047221 */ /* 0x020fe20000000000 */
[----:B------:R-:W-:Y:S02]  /*1aa0*/  IMAD.U32 R37, R24, 0x10000, RZ ;  /* 0x0001000018257824 */ /* 0x000fe400078e00ff */
[----:B------:R-:W-:Y:S01]  /*1ab0*/  IMAD.U32 R12, R12, 0x10000, RZ ;  /* 0x000100000c0c7824 */ /* 0x000fe200078e00ff */
[----:B------:R-:W-:Y:S01]  /*1ac0*/  FADD R0, R0, R5 ;  /* 0x0000000500007221 */ /* 0x000fe20000000000 */
[----:B------:R-:W-:Y:S01]  /*1ad0*/  FADD R6, R18, R6 ;  /* 0x0000000612067221 */ /* 0x000fe20000000000 */
[----:B------:R-:W-:Y:S01]  /*1ae0*/  FADD R18, R37, R8 ;  /* 0x0000000825127221 */ /* 0x000fe20000000000 */
[----:B------:R-:W-:Y:S01]  /*1af0*/  FADD R27, R12, R9 ;  /* 0x000000090c1b7221 */ /* 0x000fe20000000000 */
[----:B------:R-:W-:Y:S01]  /*1b00*/  FADD R8, R4, 1 ;  /* 0x3f80000004087421 */ /* 0x000fe20000000000 */
[----:B------:R-:W-:Y:S01]  /*1b10*/  FMUL R4, R2, R35 ;  /* 0x0000002302047220 */ /* 0x000fe20000400000 */
[----:B------:R-:W-:Y:S01]  /*1b20*/  FADD R9, R0, 1 ;  /* 0x3f80000000097421 */ /* 0x000fe20000000000 */
[----:B------:R-:W-:Y:S01]  /*1b30*/  FMUL R5, R2, R33 ;  /* 0x0000002102057220 */ /* 0x000fe20000400000 */
[----:B------:R-:W-:-:S02]  /*1b40*/  FSEL R0, R28, +INF , P2 ;  /* 0x7f8000001c007808 */ /* 0x000fc40001000000 */
[----:B------:R-:W-:Y:S01]  /*1b50*/  FFMA R4, R4, R9, R27 ;  /* 0x0000000904047223 */ /* 0x000fe2000000001b */
[----:B------:R-:W-:Y:S01]  /*1b60*/  FFMA R5, R5, R8, R18 ;  /* 0x0000000805057223 */ /* 0x000fe20000000012 */
[----:B------:R-:W-:Y:S01]  /*1b70*/  FSEL R9, R31, +INF , P5 ;  /* 0x7f8000001f097808 */ /* 0x000fe20002800000 */
[----:B------:R-:W-:-:S03]  /*1b80*/  IMAD.U32 R33, R25, 0x10000, RZ ;  /* 0x0001000019217824 */ /* 0x000fc600078e00ff */
[-C--:B------:R-:W-:Y:S02]  /*1b90*/  FSETP.GEU.AND P5, PT, R9, R4.reuse, PT ;  /* 0x000000040900720b */ /* 0x080fe40003fae000 */
[----:B------:R-:W-:Y:S01]  /*1ba0*/  FSETP.GEU.AND P6, PT, R0, R5, PT ;  /* 0x000000050000720b */ /* 0x000fe20003fce000 */
[----:B------:R-:W-:Y:S01]  /*1bb0*/  FADD R33, R33, R10 ;  /* 0x0000000a21217221 */ /* 0x000fe20000000000 */
[----:B------:R-:W-:Y:S01]  /*1bc0*/  FMUL R10, R2, R19 ;  /* 0x00000013020a7220 */ /* 0x000fe20000400000 */
[C---:B------:R-:W-:Y:S02]  /*1bd0*/  FSEL R8, R9.reuse, R4, !P5 ;  /* 0x0000000409087208 */ /* 0x040fe40006800000 */
[C---:B------:R-:W-:Y:S02]  /*1be0*/  FSETP.NAN.AND P2, PT, R0.reuse, R0, PT ;  /* 0x000000000000720b */ /* 0x040fe40003f48000 */
[----:B------:R-:W-:Y:S02]  /*1bf0*/  FSEL R19, R0, R5, !P6 ;  /* 0x0000000500137208 */ /* 0x000fe40007000000 */
[----:B------:R-:W-:Y:S01]  /*1c00*/  FSETP.NAN.AND P5, PT, R9, R9, PT ;  /* 0x000000090900720b */ /* 0x000fe20003fa8000 */
[----:B------:R-:W-:Y:S01]  /*1c10*/  FADD R27, R6, 1 ;  /* 0x3f800000061b7421 */ /* 0x000fe20000000000 */
[----:B------:R-:W-:-:S02]  /*1c20*/  PLOP3.LUT P6, PT, PT, PT, UP0, 0x40, 0x0 ;  /* 0x000000000000781c */ /* 0x000fc40003fce808 */
[----:B------:R-:W-:Y:S02]  /*1c30*/  @P0 FSEL R0, R0, R19, P2 ;  /* 0x0000001300000208 */ /* 0x000fe40001000000 */
[----:B------:R-:W-:Y:S01]  /*1c40*/  @P0 FSEL R9, R9, R8, P5 ;  /* 0x0000000809090208 */ /* 0x000fe20002800000 */
[----:B------:R-:W-:Y:S01]  /*1c50*/  FFMA R6, R10, R27, R33 ;  /* 0x0000001b0a067223 */ /* 0x000fe20000000021 */
[----:B------:R-:W-:Y:S02]  /*1c60*/  PRMT R23, R23, 0x7632, R23 ;  /* 0x0000763217177816 */ /* 0x000fe40000000017 */
[----:B------:R-:W-:Y:S02]  /*1c70*/  FSEL R19, R29, +INF , P6 ;  /* 0x7f8000001d137808 */ /* 0x000fe40003000000 */
[----:B------:R-:W-:Y:S01]  /*1c80*/  FSETP.GEU.AND P2, PT, R0, R9, PT ;  /* 0x000000090000720b */ /* 0x000fe20003f4e000 */
[----:B------:R-:W-:Y:S01]  /*1c90*/  IMAD.U32 R8, R23, 0x10000, RZ ;  /* 0x0001000017087824 */ /* 0x000fe200078e00ff */
[----:B------:R-:W-:-:S02]  /*1ca0*/  PRMT R25, R25, 0x7632, R25 ;  /* 0x0000763219197816 */ /* 0x000fc40000000019 */
[CC--:B------:R-:W-:Y:S01]  /*1cb0*/  FSETP.GEU.AND P6, PT, R19.reuse, R6.reuse, PT ;  /* 0x000000061300720b */ /* 0x0c0fe20003fce000 */
[----:B------:R-:W-:Y:S01]  /*1cc0*/  FMUL R13, R2, R13 ;  /* 0x0000000d020d7220 */ /* 0x000fe20000400000 */
[----:B------:R-:W-:Y:S01]  /*1cd0*/  FSETP.NAN.AND P5, PT, R19, R19, PT ;  /* 0x000000131300720b */ /* 0x000fe20003fa8000 */
[----:B------:R-:W-:Y:S01]  /*1ce0*/  IMAD.U32 R10, R25, 0x10000, RZ ;  /* 0x00010000190a7824 */ /* 0x000fe200078e00ff */
[C---:B------:R-:W-:Y:S01]  /*1cf0*/  FSEL R2, R19.reuse, R6, !P6 ;  /* 0x0000000613027208 */ /* 0x040fe20007000000 */
[----:B------:R-:W-:Y:S01]  /*1d00*/  FADD R7, R8, R7 ;  /* 0x0000000708077221 */ /* 0x000fe20000000000 */
[----:B------:R-:W-:Y:S01]  /*1d10*/  FSETP.NAN.AND P6, PT, R0, R0, PT ;  /* 0x000000000000720b */ /* 0x000fe20003fc8000 */
[----:B------:R-:W-:Y:S01]  /*1d20*/  FADD R10, R10, R11 ;  /* 0x0000000b0a0a7221 */ /* 0x000fe20000000000 */
[----:B------:R-:W-:Y:S01]  /*1d30*/  @P0 FSEL R19, R19, R2, P5 ;  /* 0x0000000213130208 */ /* 0x000fe20002800000 */
[----:B------:R-:W-:Y:S01]  /*1d40*/  FADD R2, R7, 1 ;  /* 0x3f80000007027421 */ /* 0x000fe20000000000 */
[----:B------:R-:W-:-:S02]  /*1d50*/  PLOP3.LUT P5, PT, PT, PT, UP0, 0x40, 0x0 ;  /* 0x000000000000781c */ /* 0x000fc40003fae808 */
[----:B------:R-:W-:Y:S01]  /*1d60*/  @P2 FSEL R0, R0, R9, P6 ;  /* 0x0000000900002208 */ /* 0x000fe20003000000 */
[----:B------:R-:W-:Y:S01]  /*1d70*/  FFMA R2, R13, R2, R10 ;  /* 0x000000020d027223 */ /* 0x000fe2000000000a */
[----:B------:R-:W-:Y:S02]  /*1d80*/  FSEL R7, R30, +INF , P5 ;  /* 0x7f8000001e077808 */ /* 0x000fe40002800000 */
[----:B------:R-:W-:Y:S02]  /*1d90*/  FSETP.GEU.AND P2, PT, R0, R19, PT ;  /* 0x000000130000720b */ /* 0x000fe40003f4e000 */
[CC--:B------:R-:W-:Y:S02]  /*1da0*/  FSETP.GEU.AND P6, PT, R7.reuse, R2.reuse, PT ;  /* 0x000000020700720b */ /* 0x0c0fe40003fce000 */
[C---:B------:R-:W-:Y:S02]  /*1db0*/  FSETP.NAN.AND P5, PT, R7.reuse, R7, PT ;  /* 0x000000070700720b */ /* 0x040fe40003fa8000 */
[----:B------:R-:W-:-:S02]  /*1dc0*/  FSEL R8, R7, R2, !P6 ;  /* 0x0000000207087208 */ /* 0x000fc40007000000 */
[----:B------:R-:W-:Y:S02]  /*1dd0*/  FSETP.NAN.AND P6, PT, R0, R0, PT ;  /* 0x000000000000720b */ /* 0x000fe40003fc8000 */
[----:B------:R-:W-:-:S03]  /*1de0*/  @P0 FSEL R7, R7, R8, P5 ;  /* 0x0000000807070208 */ /* 0x000fc60002800000 */
[----:B------:R-:W-:-:S04]  /*1df0*/  @P2 FSEL R0, R0, R19, P6 ;  /* 0x0000001300002208 */ /* 0x000fc80003000000 */
[C---:B------:R-:W-:Y:S02]  /*1e00*/  FSETP.GEU.AND P5, PT, R0.reuse, R7, PT ;  /* 0x000000070000720b */ /* 0x040fe40003fae000 */
[----:B------:R-:W-:-:S11]  /*1e10*/  FSETP.NAN.AND P2, PT, R0, R0, PT ;  /* 0x000000000000720b */ /* 0x000fd60003f48000 */
[----:B------:R-:W-:-:S05]  /*1e20*/  @P5 FSEL R0, R0, R7, P2 ;  /* 0x0000000700005208 */ /* 0x000fca0001000000 */
[----:B------:R-:W0:Y:S01]  /*1e30*/  SHFL.BFLY PT, R7, R0, 0x10, 0x1f ;  /* 0x0e001f0000077f89 */ /* 0x000e2200000e0000 */
[C---:B------:R-:W-:Y:S02]  /*1e40*/  FSETP.NAN.AND P2, PT, R0.reuse, R0, PT ;  /* 0x000000000000720b */ /* 0x040fe40003f48000 */
[----:B0-----:R-:W-:-:S11]  /*1e50*/  FSETP.GEU.AND P5, PT, R0, R7, PT ;  /* 0x000000070000720b */ /* 0x001fd60003fae000 */
[----:B------:R-:W-:-:S05]  /*1e60*/  @!P2 FSEL R0, R0, R7, !P5 ;  /* 0x000000070000a208 */ /* 0x000fca0006800000 */
[----:B------:R-:W0:Y:S01]  /*1e70*/  SHFL.BFLY PT, R7, R0, 0x8, 0x1f ;  /* 0x0d001f0000077f89 */ /* 0x000e2200000e0000 */
[C---:B------:R-:W-:Y:S02]  /*1e80*/  FSETP.NAN.AND P2, PT, R0.reuse, R0, PT ;  /* 0x000000000000720b */ /* 0x040fe40003f48000 */
[----:B0-----:R-:W-:-:S13]  /*1e90*/  FSETP.GEU.AND P5, PT, R0, R7, PT ;  /* 0x000000070000720b */ /* 0x001fda0003fae000 */
[----:B------:R-:W-:-:S05]  /*1ea0*/  @P5 FSEL R0, R0, R7, P2 ;  /* 0x0000000700005208 */ /* 0x000fca0001000000 */
[----:B------:R-:W0:Y:S01]  /*1eb0*/  SHFL.BFLY PT, R7, R0, 0x4, 0x1f ;  /* 0x0c801f0000077f89 */ /* 0x000e2200000e0000 */
[C---:B------:R-:W-:Y:S02]  /*1ec0*/  FSETP.NAN.AND P2, PT, R0.reuse, R0, PT ;  /* 0x000000000000720b */ /* 0x040fe40003f48000 */
[----:B0-----:R-:W-:-:S13]  /*1ed0*/  FSETP.GEU.AND P5, PT, R0, R7, PT ;  /* 0x000000070000720b */ /* 0x001fda0003fae000 */
[----:B------:R-:W-:-:S05]  /*1ee0*/  @P5 FSEL R0, R0, R7, P2 ;  /* 0x0000000700005208 */ /* 0x000fca0001000000 */
[----:B------:R-:W0:Y:S01]  /*1ef0*/  SHFL.BFLY PT, R9, R0, 0x2, 0x1f ;  /* 0x0c401f0000097f89 */ /* 0x000e2200000e0000 */
[----:B------:R-:W-:-:S04]  /*1f00*/  PLOP3.LUT P2, PT, PT, PT, UP0, 0x40, 0x0 ;  /* 0x000000000000781c */ /* 0x000fc80003f4e808 */
[----:B------:R-:W-:Y:S02]  /*1f10*/  FSEL R31, R31, -INF , P2 ;  /* 0xff8000001f1f7808 */ /* 0x000fe40001000000 */
[----:B------:R-:W-:Y:S02]  /*1f20*/  PLOP3.LUT P5, PT, PT, PT, UP0, 0x40, 0x0 ;  /* 0x000000000000781c */ /* 0x000fe40003fae808 */
[CC--:B------:R-:W-:Y:S02]  /*1f30*/  FSETP.GT.AND P2, PT, R31.reuse, R4.reuse, PT ;  /* 0x000000041f00720b */ /* 0x0c0fe40003f44000 */
[----:B------:R-:W-:Y:S02]  /*1f40*/  FSEL R28, R28, -INF , P5 ;  /* 0xff8000001c1c7808 */ /* 0x000fe40002800000 */
[----:B------:R-:W-:Y:S02]  /*1f50*/  FSEL R8, R31, R4, P2 ;  /* 0x000000041f087208 */ /* 0x000fe40001000000 */
[----:B------:R-:W-:-:S02]  /*1f60*/  FSETP.GT.AND P5, PT, R28, R5, PT ;  /* 0x000000051c00720b */ /* 0x000fc40003fa4000 */
[C---:B------:R-:W-:Y:S02]  /*1f70*/  FSETP.NAN.AND P6, PT, R31.reuse, R31, PT ;  /* 0x0000001f1f00720b */ /* 0x040fe40003fc8000 */
[----:B0-----:R-:W-:Y:S02]  /*1f80*/  FSETP.GEU.AND P2, PT, R0, R9, PT ;  /* 0x000000090000720b */ /* 0x001fe40003f4e000 */
[----:B------:R-:W-:Y:S02]  /*1f90*/  FSEL R7, R28, R5, P5 ;  /* 0x000000051c077208 */ /* 0x000fe40002800000 */
[----:B------:R-:W-:Y:S02]  /*1fa0*/  @P0 FSEL R31, R31, R8, P6 ;  /* 0x000000081f1f0208 */ /* 0x000fe40003000000 */
[----:B------:R-:W-:Y:S02]  /*1fb0*/  FSETP.NAN.AND P5, PT, R0, R0, PT ;  /* 0x000000000000720b */ /* 0x000fe40003fa8000 */
[----:B------:R-:W-:-:S04]  /*1fc0*/  FSETP.NAN.AND P6, PT, R28, R28, PT ;  /* 0x0000001c1c00720b */ /* 0x000fc80003fc8000 */
[----:B------:R-:W-:Y:S02]  /*1fd0*/  @P0 FSEL R28, R28, R7, P6 ;  /* 0x000000071c1c0208 */ /* 0x000fe40003000000 */
[----:B------:R-:W-:Y:S02]  /*1fe0*/  @P2 FSEL R0, R0, R9, P5 ;  /* 0x0000000900002208 */ /* 0x000fe40002800000 */
[----:B------:R-:W-:Y:S02]  /*1ff0*/  PLOP3.LUT P6, PT, PT, PT, UP0, 0x40, 0x0 ;  /* 0x000000000000781c */ /* 0x000fe40003fce808 */
[----:B------:R-:W-:Y:S01]  /*2000*/  FSETP.GT.AND P2, PT, R28, R31, PT ;  /* 0x0000001f1c00720b */ /* 0x000fe20003f44000 */
[----:B------:R-:W0:Y:S01]  /*2010*/  SHFL.BFLY PT, R9, R0, 0x1, 0x1f ;  /* 0x0c201f0000097f89 */ /* 0x000e2200000e0000 */
[----:B------:R-:W-:Y:S02]  /*2020*/  FSEL R29, R29, -INF , P6 ;  /* 0xff8000001d1d7808 */ /* 0x000fe40003000000 */
[----:B------:R-:W-:-:S02]  /*2030*/  PLOP3.LUT P5, PT, PT, PT, UP0, 0x40, 0x0 ;  /* 0x000000000000781c */ /* 0x000fc40003fae808 */
[CC--:B------:R-:W-:Y:S02]  /*2040*/  FSETP.GT.AND P6, PT, R29.reuse, R6.reuse, PT ;  /* 0x000000061d00720b */ /* 0x0c0fe40003fc4000 */
[----:B------:R-:W-:Y:S01]  /*2050*/  F2FP.BF16.PACK_AB R10, R4, R5 ;  /* 0x00000005040a723e */ /* 0x000fe200000010ff */
[----:B------:R-:W-:Y:S01]  /*2060*/  IMAD.MOV.U32 R4, RZ, RZ, 0x2 ;  /* 0x00000002ff047424 */ /* 0x000fe200078e00ff */
[----:B------:R-:W-:Y:S02]  /*2070*/  FSEL R8, R29, R6, P6 ;  /* 0x000000061d087208 */ /* 0x000fe40003000000 */
[----:B------:R-:W-:Y:S02]  /*2080*/  FSEL R7, R30, -INF , P5 ;  /* 0xff8000001e077808 */ /* 0x000fe40002800000 */
[----:B------:R-:W-:Y:S01]  /*2090*/  FSETP.NAN.AND P6, PT, R28, R28, PT ;  /* 0x0000001c1c00720b */ /* 0x000fe20003fc8000 */
[----:B------:R-:W-:Y:S01]  /*20a0*/  IMAD.WIDE R4, R3, R4, c[0x0][0x178] ;  /* 0x00005e0003047625 */ /* 0x000fe200078e0204 */
[----:B------:R-:W-:-:S02]  /*20b0*/  FSETP.NAN.AND P5, PT, R29, R29, PT ;  /* 0x0000001d1d00720b */ /* 0x000fc40003fa8000 */
[----:B------:R-:W-:Y:S02]  /*20c0*/  F2FP.BF16.PACK_AB R11, R2, R6 ;  /* 0x00000006020b723e */ /* 0x000fe400000010ff */
[----:B------:R-:W-:Y:S02]  /*20d0*/  @!P2 FSEL R28, R28, R31, P6 ;  /* 0x0000001f1c1ca208 */ /* 0x000fe40003000000 */
[----:B------:R-:W-:Y:S02]  /*20e0*/  @P0 FSEL R29, R29, R8, P5 ;  /* 0x000000081d1d0208 */ /* 0x000fe40002800000 */
[C---:B------:R-:W-:Y:S01]  /*20f0*/  FSETP.GT.AND P6, PT, R7.reuse, R2, PT ;  /* 0x000000020700720b */ /* 0x040fe20003fc4000 */
[----:B------:R-:W-:Y:S01]  /*2100*/  @P0 STG.E.64 [R4.64], R10 ;  /* 0x0000000a04000986 */ /* 0x000fe2000c101b0c */
[----:B------:R-:W-:Y:S02]  /*2110*/  FSETP.GT.AND P2, PT, R28, R29, PT ;  /* 0x0000001d1c00720b */ /* 0x000fe40003f44000 */
[----:B------:R-:W-:-:S02]  /*2120*/  FSETP.NAN.AND P5, PT, R7, R7, PT ;  /* 0x000000070700720b */ /* 0x000fc40003fa8000 */
[----:B------:R-:W-:-:S04]  /*2130*/  FSEL R8, R7, R2, P6 ;  /* 0x0000000207087208 */ /* 0x000fc80003000000 */
[----:B------:R-:W-:Y:S02]  /*2140*/  @P0 FSEL R7, R7, R8, P5 ;  /* 0x0000000807070208 */ /* 0x000fe40002800000 */
[----:B0-----:R-:W-:Y:S02]  /*2150*/  FSETP.GEU.AND P5, PT, R0, R9, PT ;  /* 0x000000090000720b */ /* 0x001fe40003fae000 */
[C---:B------:R-:W-:Y:S02]  /*2160*/  FSETP.NAN.AND P6, PT, R28.reuse, R28, PT ;  /* 0x0000001c1c00720b */ /* 0x040fe40003fc8000 */
[----:B------:R-:W-:Y:S02]  /*2170*/  SHF.R.U32.HI R2, RZ, 0x3, R15 ;  /* 0x00000003ff027819 */ /* 0x000fe4000001160f */
[----:B------:R-:W-:Y:S02]  /*2180*/  @!P2 FSEL R28, R28, R29, P6 ;  /* 0x0000001d1c1ca208 */ /* 0x000fe40003000000 */
[----:B------:R-:W-:-:S02]  /*2190*/  FSETP.NAN.AND P6, PT, R0, R0, PT ;  /* 0x000000000000720b */ /* 0x000fc40003fc8000 */
[----:B------:R-:W-:-:S03]  /*21a0*/  LOP3.LUT R13, R2, 0x3c, RZ, 0xc0, !PT ;  /* 0x0000003c020d7812 */ /* 0x000fc600078ec0ff */
[----:B------:R-:W-:Y:S01]  /*21b0*/  @P5 SEL R0, R0, R9, P6 ;  /* 0x0000000900005207 */ /* 0x000fe20003000000 */
[----:B------:R-:W-:Y:S01]  /*21c0*/  BAR.SYNC.DEFER_BLOCKING 0x0 ;  /* 0x0000000000007b1d */ /* 0x000fe20000010000 */
[----:B------:R-:W-:-:S05]  /*21d0*/  FSETP.GT.AND P2, PT, R28, R7, PT ;  /* 0x000000071c00720b */ /* 0x000fca0003f44000 */
[----:B------:R-:W-:Y:S04]  /*21e0*/  @!P4 STS [R13], R0 ;  /* 0x000000000d00c388 */ /* 0x000fe80000000800 */
[----:B------:R-:W-:Y:S01]  /*21f0*/  BAR.SYNC.DEFER_BLOCKING 0x0 ;  /* 0x0000000000007b1d */ /* 0x000fe20000010000 */
[----:B------:R-:W-:-:S04]  /*2200*/  FSETP.NAN.AND P5, PT, R28, R28, PT ;  /* 0x0000001c1c00720b */ /* 0x000fc80003fa8000 */
[----:B------:R-:W-:-:S05]  /*2210*/  @!P2 FSEL R28, R28, R7, P5 ;  /* 0x000000071c1ca208 */ /* 0x000fca0002800000 */
[----:B------:R-:W0:Y:S04]  /*2220*/  SHFL.BFLY PT, R7, R28, 0x10, 0x1f ;  /* 0x0e001f001c077f89 */ /* 0x000e2800000e0000 */
[----:B------:R-:W1:Y:S01]  /*2230*/  @!P3 LDS R17, [R15.X4] ;  /* 0x000000000f11b984 */ /* 0x000e620000004800 */
[C---:B------:R-:W-:Y:S02]  /*2240*/  FSETP.NAN.AND P5, PT, R28.reuse, R28, PT ;  /* 0x0000001c1c00720b */ /* 0x040fe40003fa8000 */
[----:B0-----:R-:W-:-:S11]  /*2250*/  FSETP.GT.AND P2, PT, R28, R7, PT ;  /* 0x000000071c00720b */ /* 0x001fd60003f44000 */
[----:B------:R-:W-:-:S05]  /*2260*/  @!P5 FSEL R28, R28, R7, P2 ;  /* 0x000000071c1cd208 */ /* 0x000fca0001000000 */
[----:B------:R-:W0:Y:S04]  /*2270*/  SHFL.BFLY PT, R7, R28, 0x8, 0x1f ;  /* 0x0d001f001c077f89 */ /* 0x000e2800000e0000 */
[----:B-1----:R-:W1:Y:S01]  /*2280*/  SHFL.BFLY PT, R2, R17, 0x8, 0x1f ;  /* 0x0d001f0011027f89 */ /* 0x002e6200000e0000 */
[----:B0-----:R-:W-:Y:S02]  /*2290*/  FSETP.GT.AND P2, PT, R28, R7, PT ;  /* 0x000000071c00720b */ /* 0x001fe40003f44000 */
[C---:B------:R-:W-:Y:S02]  /*22a0*/  FSETP.NAN.AND P5, PT, R17.reuse, R17, PT ;  /* 0x000000111100720b */ /* 0x040fe40003fa8000 */
[----:B-1----:R-:W-:-:S04]  /*22b0*/  FSETP.GEU.AND P6, PT, R17, R2, PT ;  /* 0x000000021100720b */ /* 0x002fc80003fce000 */
[C---:B------:R-:W-:Y:S02]  /*22c0*/  FSEL R2, R17.reuse, R2, !P6 ;  /* 0x0000000211027208 */ /* 0x040fe40007000000 */
[C---:B------:R-:W-:Y:S02]  /*22d0*/  FSETP.NAN.AND P6, PT, R28.reuse, R28, PT ;  /* 0x0000001c1c00720b */ /* 0x040fe40003fc8000 */
[----:B------:R-:W-:Y:S02]  /*22e0*/  FSEL R2, R17, R2, P5 ;  /* 0x0000000211027208 */ /* 0x000fe40002800000 */
[----:B------:R-:W-:-:S03]  /*22f0*/  @!P2 FSEL R28, R28, R7, P6 ;  /* 0x000000071c1ca208 */ /* 0x000fc60003000000 */
[----:B------:R-:W0:Y:S01]  /*2300*/  SHFL.BFLY PT, R7, R2, 0x4, 0x1f ;  /* 0x0c801f0002077f89 */ /* 0x000e2200000e0000 */
[----:B------:R-:W-:-:S03]  /*2310*/  FSETP.NAN.AND P5, PT, R2, R2, PT ;  /* 0x000000020200720b */ /* 0x000fc60003fa8000 */
[----:B------:R-:W1:Y:S01]  /*2320*/  SHFL.BFLY PT, R9, R28, 0x4, 0x1f ;  /* 0x0c801f001c097f89 */ /* 0x000e6200000e0000 */
[----:B0-----:R-:W-:-:S13]  /*2330*/  FSETP.GEU.AND P6, PT, R2, R7, PT ;  /* 0x000000070200720b */ /* 0x001fda0003fce000 */
[----:B------:R-:W-:-:S05]  /*2340*/  @P6 FSEL R2, R2, R7, P5 ;  /* 0x0000000702026208 */ /* 0x000fca0002800000 */
[----:B------:R-:W0:Y:S01]  /*2350*/  SHFL.BFLY PT, R7, R2, 0x2, 0x1f ;  /* 0x0c401f0002077f89 */ /* 0x000e2200000e0000 */
[C---:B-1----:R-:W-:Y:S02]  /*2360*/  FSETP.GT.AND P2, PT, R28.reuse, R9, PT ;  /* 0x000000091c00720b */ /* 0x042fe40003f44000 */
[----:B------:R-:W-:-:S11]  /*2370*/  FSETP.NAN.AND P5, PT, R28, R28, PT ;  /* 0x0000001c1c00720b */ /* 0x000fd60003fa8000 */
[----:B------:R-:W-:Y:S02]  /*2380*/  @!P2 FSEL R28, R28, R9, P5 ;  /* 0x000000091c1ca208 */ /* 0x000fe40002800000 */
[CC--:B0-----:R-:W-:Y:S02]  /*2390*/  FSETP.GEU.AND P6, PT, R2.reuse, R7.reuse, PT ;  /* 0x000000070200720b */ /* 0x0c1fe40003fce000 */
[C---:B------:R-:W-:Y:S01]  /*23a0*/  FSETP.NAN.AND P5, PT, R2.reuse, R2, PT ;  /* 0x000000020200720b */ /* 0x040fe20003fa8000 */
[----:B------:R-:W0:Y:S10]  /*23b0*/  SHFL.BFLY PT, R9, R28, 0x2, 0x1f ;  /* 0x0c401f001c097f89 */ /* 0x000e3400000e0000 */
[----:B------:R-:W-:-:S05]  /*23c0*/  @P6 FSEL R2, R2, R7, P5 ;  /* 0x0000000702026208 */ /* 0x000fca0002800000 */
[----:B------:R-:W1:Y:S01]  /*23d0*/  SHFL.BFLY PT, R7, R2, 0x1, 0x1f ;  /* 0x0c201f0002077f89 */ /* 0x000e6200000e0000 */
[C---:B0-----:R-:W-:Y:S02]  /*23e0*/  FSETP.GT.AND P2, PT, R28.reuse, R9, PT ;  /* 0x000000091c00720b */ /* 0x041fe40003f44000 */
[----:B------:R-:W-:Y:S02]  /*23f0*/  FSETP.NAN.AND P5, PT, R28, R28, PT ;  /* 0x0000001c1c00720b */ /* 0x000fe40003fa8000 */
[----:B-1----:R-:W-:-:S09]  /*2400*/  FSETP.GEU.AND P6, PT, R2, R7, PT ;  /* 0x000000070200720b */ /* 0x002fd20003fce000 */
[----:B------:R-:W-:Y:S02]  /*2410*/  @!P2 FSEL R28, R28, R9, P5 ;  /* 0x000000091c1ca208 */ /* 0x000fe40002800000 */
[----:B------:R-:W-:-:S04]  /*2420*/  FSETP.NAN.AND P5, PT, R2, R2, PT ;  /* 0x000000020200720b */ /* 0x000fc80003fa8000 */
[----:B------:R-:W-:-:S05]  /*2430*/  @P6 SEL R2, R2, R7, P5 ;  /* 0x0000000702026207 */ /* 0x000fca0002800000 */
[----:B------:R-:W-:Y:S04]  /*2440*/  @P1 STS [R15.X4], R2 ;  /* 0x000000020f001388 */ /* 0x000fe80000004800 */
[----:B------:R-:W-:Y:S06]  /*2450*/  BAR.SYNC.DEFER_BLOCKING 0x0 ;  /* 0x0000000000007b1d */ /* 0x000fec0000010000 */
[----:B------:R-:W0:Y:S01]  /*2460*/  SHFL.BFLY PT, R9, R28, 0x1, 0x1f ;  /* 0x0c201f001c097f89 */ /* 0x000e2200000e0000 */
[----:B------:R-:W-:-:S03]  /*2470*/  FSETP.NAN.AND P5, PT, R28, R28, PT ;  /* 0x0000001c1c00720b */ /* 0x000fc60003fa8000 */
[----:B------:R-:W-:Y:S01]  /*2480*/  LDS R0, [RZ] ;  /* 0x00000000ff007984 */ /* 0x000fe20000000800 */
[----:B0-----:R-:W-:-:S13]  /*2490*/  FSETP.GT.AND P2, PT, R28, R9, PT ;  /* 0x000000091c00720b */ /* 0x001fda0003f44000 */
[----:B------:R-:W-:Y:S01]  /*24a0*/  @!P2 SEL R28, R28, R9, P5 ;  /* 0x000000091c1ca207 */ /* 0x000fe20002800000 */
[----:B------:R-:W-:Y:S06]  /*24b0*/  BAR.SYNC.DEFER_BLOCKING 0x0 ;  /* 0x0000000000007b1d */ /* 0x000fec0000010000 */
[----:B------:R-:W-:Y:S04]  /*24c0*/  @!P4 STS [R13], R28 ;  /* 0x0000001c0d00c388 */ /* 0x000fe80000000800 */
[----:B------:R-:W-:Y:S06]  /*24d0*/  BAR.SYNC.DEFER_BLOCKING 0x0 ;  /* 0x0000000000007b1d */ /* 0x000fec0000010000 */
[----:B------:R-:W0:Y:S04]  /*24e0*/  @!P3 LDS R16, [R15.X4] ;  /* 0x000000000f10b984 */ /* 0x000e280000004800 */
[----:B0-----:R-:W0:Y:S01]  /*24f0*/  SHFL.BFLY PT, R7, R16, 0x8, 0x1f ;  /* 0x0d001f0010077f89 */ /* 0x001e2200000e0000 */
[----:B------:R-:W-:-:S02]  /*2500*/  FSETP.NAN.AND P3, PT, R16, R16, PT ;  /* 0x000000101000720b */ /* 0x000fc40003f68000 */
[----:B0-----:R-:W-:-:S04]  /*2510*/  FSETP.GT.AND P2, PT, R16, R7, PT ;  /* 0x000000071000720b */ /* 0x001fc80003f44000 */
[----:B------:R-:W-:-:S04]  /*2520*/  FSEL R7, R16, R7, P2 ;  /* 0x0000000710077208 */ /* 0x000fc80001000000 */
[----:B------:R-:W-:-:S05]  /*2530*/  FSEL R2, R16, R7, P3 ;  /* 0x0000000710027208 */ /* 0x000fca0001800000 */
[----:B------:R-:W0:Y:S01]  /*2540*/  SHFL.BFLY PT, R7, R2, 0x4, 0x1f ;  /* 0x0c801f0002077f89 */ /* 0x000e2200000e0000 */
[C---:B------:R-:W-:Y:S02]  /*2550*/  FSETP.NAN.AND P3, PT, R2.reuse, R2, PT ;  /* 0x000000020200720b */ /* 0x040fe40003f68000 */
[----:B0-----:R-:W-:-:S13]  /*2560*/  FSETP.GT.AND P2, PT, R2, R7, PT ;  /* 0x000000070200720b */ /* 0x001fda0003f44000 */
[----:B------:R-:W-:-:S05]  /*2570*/  @!P2 FSEL R2, R2, R7, P3 ;  /* 0x000000070202a208 */ /* 0x000fca0001800000 */
[----:B------:R-:W0:Y:S01]  /*2580*/  SHFL.BFLY PT, R7, R2, 0x2, 0x1f ;  /* 0x0c401f0002077f89 */ /* 0x000e2200000e0000 */
[C---:B------:R-:W-:Y:S02]  /*2590*/  FSETP.NAN.AND P3, PT, R2.reuse, R2, PT ;  /* 0x000000020200720b */ /* 0x040fe40003f68000 */
[----:B0-----:R-:W-:-:S13]  /*25a0*/  FSETP.GT.AND P2, PT, R2, R7, PT ;  /* 0x000000070200720b */ /* 0x001fda0003f44000 */
[----:B------:R-:W-:-:S05]  /*25b0*/  @!P2 FSEL R2, R2, R7, P3 ;  /* 0x000000070202a208 */ /* 0x000fca0001800000 */
[----:B------:R-:W0:Y:S01]  /*25c0*/  SHFL.BFLY PT, R7, R2, 0x1, 0x1f ;  /* 0x0c201f0002077f89 */ /* 0x000e2200000e0000 */
[C---:B------:R-:W-:Y:S02]  /*25d0*/  FSETP.NAN.AND P3, PT, R2.reuse, R2, PT ;  /* 0x000000020200720b */ /* 0x040fe40003f68000 */
[----:B0-----:R-:W-:-:S13]  /*25e0*/  FSETP.GT.AND P2, PT, R2, R7, PT ;  /* 0x000000070200720b */ /* 0x001fda0003f44000 */
[----:B------:R-:W-:-:S05]  /*25f0*/  @!P2 SEL R2, R2, R7, P3 ;  /* 0x000000070202a207 */ /* 0x000fca0001800000 */
[----:B------:R-:W-:Y:S04]  /*2600*/  @P1 STS [R15.X4], R2 ;  /* 0x000000020f001388 */ /* 0x000fe80000004800 */
[----:B------:R-:W-:Y:S06]  /*2610*/  BAR.SYNC.DEFER_BLOCKING 0x0 ;  /* 0x0000000000007b1d */ /* 0x000fec0000010000 */
[----:B------:R-:W0:Y:S01]  /*2620*/  LDS R25, [RZ] ;  /* 0x00000000ff197984 */ /* 0x000e220000000800 */
[----:B------:R-:W-:Y:S01]  /*2630*/  IMAD.U32 R6, RZ, RZ, UR18 ;  /* 0x00000012ff067e24 */ /* 0x000fe2000f8e00ff */
[----:B------:R-:W-:Y:S01]  /*2640*/  LOP3.LUT P1, RZ, R15, 0x1ff, RZ, 0xc0, !PT ;  /* 0x000001ff0fff7812 */ /* 0x000fe2000782c0ff */
[----:B------:R-:W-:-:S02]  /*2650*/  UMOV UR19, 0x2 ;  /* 0x0000000200137882 */ /* 0x000fc40000000000 */
[----:B------:R-:W-:Y:S01]  /*2660*/  ULDC.64 UR4, c[0x0][0x180] ;  /* 0x0000600000047ab9 */ /* 0x000fe20000000a00 */
[----:B------:R-:W-:Y:S01]  /*2670*/  ISETP.LT.AND P1, PT, R6, 0xe10, !P1 ;  /* 0x00000e100600780c */ /* 0x000fe20004f21270 */
[----:B------:R-:W-:Y:S02]  /*2680*/  ULDC.64 UR6, c[0x0][0x188] ;  /* 0x0000620000067ab9 */ /* 0x000fe40000000a00 */
[----:B------:R-:W-:Y:S02]  /*2690*/  UIMAD.WIDE UR4, UR18, UR19, UR4 ;  /* 0x00000013120472a5 */ /* 0x000fe4000f8e0204 */
[----:B------:R-:W-:Y:S02]  /*26a0*/  UIMAD.WIDE UR6, UR18, UR19, UR6 ;  /* 0x00000013120672a5 */ /* 0x000fe4000f8e0206 */
[----:B------:R-:W-:Y:S02]  /*26b0*/  ULDC.64 UR8, c[0x0][0x190] ;  /* 0x0000640000087ab9 */ /* 0x000fe40000000a00 */
[----:B------:R-:W-:Y:S01]  /*26c0*/  ULDC.64 UR10, c[0x0][0x198] ;  /* 0x00006600000a7ab9 */ /* 0x000fe20000000a00 */
[----:B------:R-:W-:Y:S01]  /*26d0*/  IMAD.U32 R8, RZ, RZ, UR4 ;  /* 0x00000004ff087e24 */ /* 0x000fe2000f8e00ff */
[----:B------:R-:W-:Y:S01]  /*26e0*/  ULDC.64 UR14, c[0x0][0x1a0] ;  /* 0x00006800000e7ab9 */ /* 0x000fe20000000a00 */
[----:B------:R-:W-:Y:S01]  /*26f0*/  IMAD.U32 R9, RZ, RZ, UR5 ;  /* 0x00000005ff097e24 */ /* 0x000fe2000f8e00ff */
[----:B------:R-:W-:Y:S01]  /*2700*/  UIMAD.WIDE UR8, UR18, UR19, UR8 ;  /* 0x00000013120872a5 */ /* 0x000fe2000f8e0208 */
[----:B------:R-:W-:Y:S01]  /*2710*/  IMAD.U32 R10, RZ, RZ, UR6 ;  /* 0x00000006ff0a7e24 */ /* 0x000fe2000f8e00ff */
[----:B------:R-:W-:Y:S01]  /*2720*/  ULDC.64 UR16, c[0x0][0x1a8] ;  /* 0x00006a0000107ab9 */ /* 0x000fe20000000a00 */
[----:B------:R-:W-:Y:S01]  /*2730*/  IMAD.U32 R11, RZ, RZ, UR7 ;  /* 0x00000007ff0b7e24 */ /* 0x000fe2000f8e00ff */
[----:B------:R-:W-:Y:S01]  /*2740*/  UIMAD.WIDE UR4, UR18, UR19, UR10 ;  /* 0x00000013120472a5 */ /* 0x000fe2000f8e020a */
[----:B------:R-:W-:Y:S01]  /*2750*/  PLOP3.LUT P2, PT, PT, PT, UP0, 0x80, 0x0 ;  /* 0x000000000000781c */ /* 0x000fe20003f4f008 */
[----:B------:R-:W-:-:S02]  /*2760*/  UIMAD.WIDE UR6, UR18, UR19, UR14 ;  /* 0x00000013120672a5 */ /* 0x000fc4000f8e020e */
[----:B------:R-:W-:Y:S01]  /*2770*/  UIMAD.WIDE UR10, UR18, UR19, UR16 ;  /* 0x00000013120a72a5 */ /* 0x000fe2000f8e0210 */
[----:B------:R-:W-:Y:S02]  /*2780*/  IMAD.U32 R12, RZ, RZ, UR8 ;  /* 0x00000008ff0c7e24 */ /* 0x000fe4000f8e00ff */
[----:B------:R-:W-:Y:S02]  /*2790*/  IMAD.U32 R13, RZ, RZ, UR9 ;  /* 0x00000009ff0d7e24 */ /* 0x000fe4000f8e00ff */
[----:B------:R-:W-:Y:S01]  /*27a0*/  IMAD.U32 R16, RZ, RZ, UR4 ;  /* 0x00000004ff107e24 */ /* 0x000fe2000f8e00ff */
[----:B0-----:R-:W-:-:S04]  /*27b0*/  F2FP.BF16.PACK_AB R2, R25, R0 ;  /* 0x000000001902723e */ /* 0x001fc800000010ff */
[C---:B------:R-:W-:Y:S01]  /*27c0*/  PRMT R7, R2.reuse, 0x7632, R7 ;  /* 0x0000763202077816 */ /* 0x040fe20000000007 */
[----:B------:R0:W-:Y:S01]  /*27d0*/  @P1 STG.E.U16 [R8.64], R2 ;  /* 0x0000000208001986 */ /* 0x0001e2000c10150c */
[----:B------:R-:W-:Y:S02]  /*27e0*/  IMAD.U32 R17, RZ, RZ, UR5 ;  /* 0x00000005ff117e24 */ /* 0x000fe4000f8e00ff */
[----:B------:R-:W-:Y:S01]  /*27f0*/  IMAD.U32 R18, RZ, RZ, UR6 ;  /* 0x00000006ff127e24 */ /* 0x000fe2000f8e00ff */
[----:B------:R1:W-:Y:S01]  /*2800*/  @P1 STG.E.U16 [R10.64], R7 ;  /* 0x000000070a001986 */ /* 0x0003e2000c10150c */
[----:B------:R-:W-:Y:S02]  /*2810*/  IMAD.U32 R19, RZ, RZ, UR7 ;  /* 0x00000007ff137e24 */ /* 0x000fe4000f8e00ff */
[----:B------:R-:W-:Y:S02]  /*2820*/  IMAD.U32 R22, RZ, RZ, UR10 ;  /* 0x0000000aff167e24 */ /* 0x000fe4000f8e00ff */
[----:B------:R-:W-:Y:S01]  /*2830*/  IMAD.U32 R23, RZ, RZ, UR11 ;  /* 0x0000000bff177e24 */ /* 0x000fe2000f8e00ff */
[----:B0-----:R-:W-:-:S02]  /*2840*/  PRMT R9, R2, 0x7610, R9 ;  /* 0x0000761002097816 */ /* 0x001fc40000000009 */
[C---:B------:R-:W-:Y:S01]  /*2850*/  PRMT R8, R2.reuse, 0x7632, R8 ;  /* 0x0000763202087816 */ /* 0x040fe20000000008 */
[----:B-1----:R-:W-:Y:S01]  /*2860*/  CS2R R6, SRZ ;  /* 0x0000000000067805 */ /* 0x002fe2000001ff00 */
[----:B------:R-:W-:Y:S01]  /*2870*/  PRMT R11, R2, 0x7632, R11 ;  /* 0x00007632020b7816 */ /* 0x000fe2000000000b */
[----:B------:R-:W-:Y:S04]  /*2880*/  @P1 STG.E.U16 [R12.64], R9 ;  /* 0x000000090c001986 */ /* 0x000fe8000c10150c */
[----:B------:R-:W-:Y:S04]  /*2890*/  @P1 STG.E.U16 [R16.64], R8 ;  /* 0x0000000810001986 */ /* 0x000fe8000c10150c */
[----:B------:R0:W-:Y:S04]  /*28a0*/  @P1 STG.E.U16 [R18.64], R2 ;  /* 0x0000000212001986 */ /* 0x0001e8000c10150c */
[----:B------:R1:W-:Y:S04]  /*28b0*/  @P1 STG.E.U16 [R22.64], R11 ;  /* 0x0000000b16001986 */ /* 0x0003e8000c10150c */
[----:B------:R-:W2:Y:S01]  /*28c0*/  @!P2 LDG.E.EF.64 R6, [R20.64] ;  /* 0x0000000c1406a981 */ /* 0x000ea2000c0e1b00 */
[----:B------:R-:W-:-:S04]  /*28d0*/  FSETP.GE.AND P1, PT, R0, RZ, PT ;  /* 0x000000ff0000720b */ /* 0x000fc80003f26000 */
[----:B------:R-:W-:-:S05]  /*28e0*/  FSEL R0, R0, RZ, !P1 ;  /* 0x000000ff00007208 */ /* 0x000fca0004800000 */
[----:B------:R-:W-:Y:S01]  /*28f0*/  FADD R0, RZ, -R0 ;  /* 0x80000000ff007221 */ /* 0x000fe20000000000 */
[----:B------:R-:W-:-:S04]  /*2900*/  FSETP.GTU.AND P1, PT, R25, RZ, PT ;  /* 0x000000ff1900720b */ /* 0x000fc80003f2c000 */
[----:B------:R-:W-:Y:S02]  /*2910*/  FSETP.NAN.AND P2, PT, R0, R0, PT ;  /* 0x000000000000720b */ /* 0x000fe40003f48000 */
[----:B------:R-:W-:-:S04]  /*2920*/  FSEL R25, R25, RZ, P1 ;  /* 0x000000ff19197208 */ /* 0x000fc80000800000 */
[----:B------:R-:W-:-:S07]  /*2930*/  FSETP.GT.AND P1, PT, R0, R25, PT ;  /* 0x000000190000720b */ /* 0x000fce0003f24000 */
[----:B------:R-:W-:-:S05]  /*2940*/  @!P2 FSEL R0, R0, R25, P1 ;  /* 0x000000190000a208 */ /* 0x000fca0000800000 */
[----:B0-----:R-:W-:-:S05]  /*2950*/  FMUL R2, R0, 0.0078740157186985015869 ;  /* 0x3c01020400027820 */ /* 0x001fca0000400000 */
[C---:B------:R-:W-:Y:S02]  /*2960*/  FSETP.GT.AND P1, PT, R2.reuse, 9.9999997473787516356e-06, PT ;  /* 0x3727c5ac0200780b */ /* 0x040fe40003f24000 */
[----:B------:R-:W-:-:S11]  /*2970*/  FSETP.NAN.AND P2, PT, R2, R2, PT ;  /* 0x000000020200720b */ /* 0x000fd60003f48000 */
[----:B------:R-:W-:-:S04]  /*2980*/  @!P1 FSEL R2, R2, 9.9999997473787516356e-06, P2 ;  /* 0x3727c5ac02029808 */ /* 0x000fc80001000000 */
[C---:B------:R-:W-:Y:S02]  /*2990*/  FSETP.GT.AND P1, PT, |R2|.reuse, 8.50705917302346158658e+37, PT ;  /* 0x7e8000000200780b */ /* 0x040fe40003f24200 */
[----:B------:R-:W-:Y:S01]  /*29a0*/  FSETP.GEU.AND P2, PT, |R2|, 1.175494350822287508e-38, PT ;  /* 0x008000000200780b */ /* 0x000fe20003f4e200 */
[----:B------:R-:W-:-:S10]  /*29b0*/  IMAD.MOV.U32 R9, RZ, RZ, 0x3e800000 ;  /* 0x3e800000ff097424 */ /* 0x000fd400078e00ff */
[----:B------:R-:W-:-:S04]  /*29c0*/  @P1 FMUL R2, R2, 0.25 ;  /* 0x3e80000002021820 */ /* 0x000fc80000400000 */
[----:B------:R-:W-:-:S04]  /*29d0*/  @!P2 FMUL R2, R2, 16777216 ;  /* 0x4b8000000202a820 */ /* 0x000fc80000400000 */
[----:B------:R-:W0:Y:S01]  /*29e0*/  MUFU.RCP R0, R2 ;  /* 0x0000000200007308 */ /* 0x000e220000001000 */
[----:B------:R-:W-:-:S05]  /*29f0*/  FSEL R9, R9, 1, P1 ;  /* 0x3f80000009097808 */ /* 0x000fca0000800000 */
[----:B------:R-:W-:-:S04]  /*2a00*/  @!P2 FMUL R9, R9, 16777216 ;  /* 0x4b8000000909a820 */ /* 0x000fc80000400000 */
[----:B0-----:R-:W-:Y:S01]  /*2a10*/  FMUL R0, R0, R9 ;  /* 0x0000000900007220 */ /* 0x001fe20000400000 */
[C---:B--2---:R-:W-:Y:S01]  /*2a20*/  PRMT R8, R6.reuse, 0x7632, R8 ;  /* 0x0000763206087816 */ /* 0x044fe20000000008 */
[----:B------:R-:W-:-:S04]  /*2a30*/  IMAD.U32 R9, R6, 0x10000, RZ ;  /* 0x0001000006097824 */ /* 0x000fc800078e00ff */
[----:B-1----:R-:W-:-:S04]  /*2a40*/  IMAD.U32 R11, R8, 0x10000, RZ ;  /* 0x00010000080b7824 */ /* 0x002fc800078e00ff */
[C---:B------:R-:W-:Y:S01]  /*2a50*/  FMUL R11, R0.reuse, R11 ;  /* 0x0000000b000b7220 */ /* 0x040fe20000400000 */
[----:B------:R-:W-:Y:S01]  /*2a60*/  FMUL R6, R0, R9 ;  /* 0x0000000900067220 */ /* 0x000fe20000400000 */
[C---:B------:R-:W-:Y:S01]  /*2a70*/  IMAD.U32 R9, R7.reuse, 0x10000, RZ ;  /* 0x0001000007097824 */ /* 0x040fe200078e00ff */
[----:B------:R-:W-:-:S03]  /*2a80*/  PRMT R7, R7, 0x7632, R7 ;  /* 0x0000763207077816 */ /* 0x000fc60000000007 */
[----:B------:R-:W0:Y:S01]  /*2a90*/  FRND R11, R11 ;  /* 0x0000000b000b7307 */ /* 0x000e220000201000 */
[----:B------:R-:W-:Y:S01]  /*2aa0*/  FMUL R9, R0, R9 ;  /* 0x0000000900097220 */ /* 0x000fe20000400000 */
[----:B------:R-:W-:-:S06]  /*2ab0*/  IMAD.U32 R7, R7, 0x10000, RZ ;  /* 0x0001000007077824 */ /* 0x000fcc00078e00ff */
[----:B------:R-:W1:Y:S01]  /*2ac0*/  FRND R6, R6 ;  /* 0x0000000600067307 */ /* 0x000e620000201000 */
[----:B------:R-:W-:-:S07]  /*2ad0*/  FMUL R7, R0, R7 ;  /* 0x0000000700077220 */ /* 0x000fce0000400000 */
[----:B------:R-:W2:Y:S01]  /*2ae0*/  FRND R9, R9 ;  /* 0x0000000900097307 */ /* 0x000ea20000201000 */
[----:B0-----:R-:W-:-:S07]  /*2af0*/  FSETP.GT.AND P3, PT, R11, -127, PT ;  /* 0xc2fe00000b00780b */ /* 0x001fce0003f64000 */
[----:B------:R-:W0:Y:S01]  /*2b00*/  FRND R7, R7 ;  /* 0x0000000700077307 */ /* 0x000e220000201000 */
[C---:B-1----:R-:W-:Y:S02]  /*2b10*/  FSETP.GT.AND P2, PT, R6.reuse, -127, PT ;  /* 0xc2fe00000600780b */ /* 0x042fe40003f44000 */
[----:B------:R-:W-:Y:S02]  /*2b20*/  FSETP.NAN.AND P4, PT, R11, R11, PT ;  /* 0x0000000b0b00720b */ /* 0x000fe40003f88000 */
[----:B--2---:R-:W-:Y:S02]  /*2b30*/  FSETP.GT.AND P1, PT, R9, -127, PT ;  /* 0xc2fe00000900780b */ /* 0x004fe40003f24000 */
[----:B------:R-:W-:Y:S02]  /*2b40*/  @!P3 FSEL R11, R11, -127, P4 ;  /* 0xc2fe00000b0bb808 */ /* 0x000fe40002000000 */
[----:B------:R-:W-:Y:S02]  /*2b50*/  FSETP.NAN.AND P4, PT, R6, R6, PT ;  /* 0x000000060600720b */ /* 0x000fe40003f88000 */
[----:B0-----:R-:W-:-:S03]  /*2b60*/  FSETP.GT.AND P3, PT, R7, -127, PT ;  /* 0xc2fe00000700780b */ /* 0x001fc60003f64000 */
[----:B------:R-:W-:Y:S02]  /*2b70*/  @!P2 FSEL R6, R6, -127, P4 ;  /* 0xc2fe00000606a808 */ /* 0x000fe40002000000 */
[----:B------:R-:W-:-:S04]  /*2b80*/  FSETP.NAN.AND P2, PT, R9, R9, PT ;  /* 0x000000090900720b */ /* 0x000fc80003f48000 */
[----:B------:R-:W-:Y:S02]  /*2b90*/  @!P1 FSEL R9, R9, -127, P2 ;  /* 0xc2fe000009099808 */ /* 0x000fe40001000000 */
[C---:B------:R-:W-:Y:S01]  /*2ba0*/  FSETP.NAN.AND P1, PT, R7.reuse, R7, PT ;  /* 0x000000070700720b */ /* 0x040fe20003f28000 */
[----:B------:R-:W0:Y:S03]  /*2bb0*/  F2I.S16.TRUNC.NTZ R2, R11 ;  /* 0x0000000b00027305 */ /* 0x000e26000020e900 */
[----:B------:R-:W-:Y:S02]  /*2bc0*/  @!P3 FSEL R7, R7, -127, P1 ;  /* 0xc2fe00000707b808 */ /* 0x000fe40000800000 */
[----:B------:R-:W-:-:S03]  /*2bd0*/  FSETP.GEU.AND P6, PT, R11, 127, PT ;  /* 0x42fe00000b00780b */ /* 0x000fc60003fce000 */
[----:B------:R-:W1:Y:S01]  /*2be0*/  F2I.S16.TRUNC.NTZ R10, R7 ;  /* 0x00000007000a7305 */ /* 0x000e62000020e900 */
[----:B------:R-:W-:-:S07]  /*2bf0*/  FSETP.GEU.AND P1, PT, R7, 127, PT ;  /* 0x42fe00000700780b */ /* 0x000fce0003f2e000 */
[----:B------:R-:W2:Y:S01]  /*2c00*/  F2I.S16.TRUNC.NTZ R8, R6 ;  /* 0x0000000600087305 */ /* 0x000ea2000020e900 */
[----:B------:R-:W-:-:S07]  /*2c10*/  FSETP.GEU.AND P4, PT, R6, 127, PT ;  /* 0x42fe00000600780b */ /* 0x000fce0003f8e000 */
[----:B------:R2:W3:Y:S01]  /*2c20*/  F2I.S16.TRUNC.NTZ R12, R9 ;  /* 0x00000009000c7305 */ /* 0x0004e2000020e900 */
[----:B------:R-:W-:Y:S02]  /*2c30*/  FSETP.GEU.AND P2, PT, R9, 127, PT ;  /* 0x42fe00000900780b */ /* 0x000fe40003f4e000 */
[----:B------:R-:W-:Y:S02]  /*2c40*/  FSETP.NAN.AND P5, PT, R11, R11, PT ;  /* 0x0000000b0b00720b */ /* 0x000fe40003fa8000 */
[----:B0-----:R-:W-:Y:S02]  /*2c50*/  LOP3.LUT R2, R2, 0xffff, RZ, 0xc0, !PT ;  /* 0x0000ffff02027812 */ /* 0x001fe400078ec0ff */
[----:B-1----:R-:W-:Y:S02]  /*2c60*/  LOP3.LUT R10, R10, 0xffff, RZ, 0xc0, !PT ;  /* 0x0000ffff0a0a7812 */ /* 0x002fe400078ec0ff */
[----:B------:R-:W-:Y:S02]  /*2c70*/  @P6 SEL R2, R2, 0x7f, P5 ;  /* 0x0000007f02026807 */ /* 0x000fe40002800000 */
[----:B------:R-:W-:-:S02]  /*2c80*/  FSETP.NAN.AND P5, PT, R9, R9, PT ;  /* 0x000000090900720b */ /* 0x000fc40003fa8000 */
[----:B------:R-:W-:Y:S02]  /*2c90*/  FSETP.NAN.AND P6, PT, R7, R7, PT ;  /* 0x000000070700720b */ /* 0x000fe40003fc8000 */
[----:B------:R-:W-:Y:S02]  /*2ca0*/  FSETP.NAN.AND P3, PT, R6, R6, PT ;  /* 0x000000060600720b */ /* 0x000fe40003f68000 */
[----:B--2---:R-:W-:Y:S02]  /*2cb0*/  LOP3.LUT R9, R8, 0xffff, RZ, 0xc0, !PT ;  /* 0x0000ffff08097812 */ /* 0x004fe400078ec0ff */
[----:B---3--:R-:W-:Y:S02]  /*2cc0*/  LOP3.LUT R7, R12, 0xffff, RZ, 0xc0, !PT ;  /* 0x0000ffff0c077812 */ /* 0x008fe400078ec0ff */
[----:B------:R-:W-:Y:S02]  /*2cd0*/  @P1 SEL R10, R10, 0x7f, P6 ;  /* 0x0000007f0a0a1807 */ /* 0x000fe40003000000 */
[----:B------:R-:W-:-:S02]  /*2ce0*/  @P4 SEL R9, R9, 0x7f, P3 ;  /* 0x0000007f09094807 */ /* 0x000fc40001800000 */
[----:B------:R-:W-:Y:S02]  /*2cf0*/  @P2 SEL R7, R7, 0x7f, P5 ;  /* 0x0000007f07072807 */ /* 0x000fe40002800000 */
[----:B------:R-:W-:Y:S02]  /*2d00*/  PLOP3.LUT P1, PT, PT, PT, UP0, 0x80, 0x0 ;  /* 0x000000000000781c */ /* 0x000fe40003f2f008 */
[----:B------:R-:W-:Y:S02]  /*2d10*/  PLOP3.LUT P1, PT, PT, PT, UP0, 0x80, 0x0 ;  /* 0x000000000000781c */ /* 0x000fe40003f2f008 */
[----:B------:R-:W-:Y:S02]  /*2d20*/  PRMT R2, R9, 0x3340, R2 ;  /* 0x0000334009027816 */ /* 0x000fe40000000002 */
[----:B------:R-:W-:Y:S02]  /*2d30*/  PRMT R7, R7, 0x3340, R10 ;  /* 0x0000334007077816 */ /* 0x000fe4000000000a */
[----:B------:R-:W-:-:S02]  /*2d40*/  SHF.R.S32.HI R10, RZ, 0x1f, R14 ;  /* 0x0000001fff0a7819 */ /* 0x000fc4000001140e */
[----:B------:R-:W-:Y:S02]  /*2d50*/  IADD3 R6, P2, R14, c[0x0][0x1b0], RZ ;  /* 0x00006c000e067a10 */ /* 0x000fe40007f5e0ff */
[----:B------:R-:W-:Y:S02]  /*2d60*/  PRMT R13, R2, 0x5410, R7 ;  /* 0x00005410020d7816 */ /* 0x000fe40000000007 */
[----:B------:R-:W-:Y:S02]  /*2d70*/  IADD3.X R7, R10, c[0x0][0x1b4], RZ, P2, !PT ;  /* 0x00006d000a077a10 */ /* 0x000fe400017fe4ff */
[----:B------:R-:W-:Y:S02]  /*2d80*/  PLOP3.LUT P3, PT, PT, PT, UP0, 0x80, 0x0 ;  /* 0x000000000000781c */ /* 0x000fe40003f6f008 */
[----:B------:R-:W-:Y:S02]  /*2d90*/  PLOP3.LUT P2, PT, PT, PT, UP0, 0x80, 0x0 ;  /* 0x000000000000781c */ /* 0x000fe40003f4f008 */
[----:B------:R-:W-:Y:S01]  /*2da0*/  PLOP3.LUT P4, PT, PT, PT, UP0, 0x80, 0x0 ;  /* 0x000000000000781c */ /* 0x000fe20003f8f008 */
[----:B------:R0:W-:Y:S01]  /*2db0*/  @!P1 STG.E [R6.64], R13 ;  /* 0x0000000d06009986 */ /* 0x0001e2000c10190c */
[----:B------:R-:W-:-:S02]  /*2dc0*/  PLOP3.LUT P2, PT, PT, PT, UP0, 0x80, 0x0 ;  /* 0x000000000000781c */ /* 0x000fc40003f4f008 */
[C---:B------:R-:W-:Y:S02]  /*2dd0*/  IADD3 R8, P2, R14.reuse, c[0x0][0x1b8], RZ ;  /* 0x00006e000e087a10 */ /* 0x040fe40007f5e0ff */
[----:B------:R-:W-:Y:S02]  /*2de0*/  IADD3 R14, P1, R14, c[0x0][0x1c0], RZ ;  /* 0x000070000e0e7a10 */ /* 0x000fe40007f3e0ff */
[C---:B------:R-:W-:Y:S02]  /*2df0*/  IADD3.X R9, R10.reuse, c[0x0][0x1bc], RZ, P2, !PT ;  /* 0x00006f000a097a10 */ /* 0x040fe400017fe4ff */
[----:B------:R-:W-:Y:S02]  /*2e00*/  IADD3.X R15, R10, c[0x0][0x1c4], RZ, P1, !PT ;  /* 0x000071000a0f7a10 */ /* 0x000fe40000ffe4ff */
[----:B------:R-:W-:Y:S01]  /*2e10*/  CS2R R10, SRZ ;  /* 0x00000000000a7805 */ /* 0x000fe2000001ff00 */
[----:B------:R1:W-:Y:S04]  /*2e20*/  @!P3 STG.E [R8.64], R13 ;  /* 0x0000000d0800b986 */ /* 0x0003e8000c10190c */
[----:B------:R2:W-:Y:S04]  /*2e30*/  @!P4 STG.E [R14.64], R13 ;  /* 0x0000000d0e00c986 */ /* 0x0005e8000c10190c */
[----:B------:R-:W3:Y:S02]  /*2e40*/  @P0 LDG.E.EF.64 R10, [R4.64] ;  /* 0x0000000c040a0981 */ /* 0x000ee4000c0e1b00 */
[C---:B---3--:R-:W-:Y:S01]  /*2e50*/  PRMT R2, R11.reuse, 0x7632, R2 ;  /* 0x000076320b027816 */ /* 0x048fe20000000002 */
[----:B------:R-:W-:-:S04]  /*2e60*/  IMAD.U32 R11, R11, 0x10000, RZ ;  /* 0x000100000b0b7824 */ /* 0x000fc800078e00ff */
[----:B0-----:R-:W-:Y:S01]  /*2e70*/  IMAD.U32 R7, R2, 0x10000, RZ ;  /* 0x0001000002077824 */ /* 0x001fe200078e00ff */
[----:B------:R-:W-:-:S03]  /*2e80*/  FMUL R11, R0, R11 ;  /* 0x0000000b000b7220 */ /* 0x000fc60000400000 */
[----:B------:R-:W-:Y:S01]  /*2e90*/  FMUL R2, R0, R7 ;  /* 0x0000000700027220 */ /* 0x000fe20000400000 */
[C---:B------:R-:W-:Y:S01]  /*2ea0*/  IMAD.U32 R7, R10.reuse, 0x10000, RZ ;  /* 0x000100000a077824 */ /* 0x040fe200078e00ff */
[----:B------:R-:W-:Y:S01]  /*2eb0*/  PRMT R10, R10, 0x7632, R10 ;  /* 0x000076320a0a7816 */ /* 0x000fe2000000000a */
[----:B------:R-:W0:Y:S02]  /*2ec0*/  FRND R11, R11 ;  /* 0x0000000b000b7307 */ /* 0x000e240000201000 */
[----:B------:R-:W-:Y:S02]  /*2ed0*/  FMUL R7, R0, R7 ;  /* 0x0000000700077220 */ /* 0x000fe40000400000 */
[----:B------:R-:W-:-:S04]  /*2ee0*/  IMAD.U32 R5, R10, 0x10000, RZ ;  /* 0x000100000a057824 */ /* 0x000fc800078e00ff */
[----:B------:R-:W3:Y:S01]  /*2ef0*/  FRND R2, R2 ;  /* 0x0000000200027307 */ /* 0x000ee20000201000 */
[----:B------:R-:W-:-:S07]  /*2f00*/  FMUL R5, R0, R5 ;  /* 0x0000000500057220 */ /* 0x000fce0000400000 */
[----:B------:R-:W4:Y:S01]  /*2f10*/  FRND R7, R7 ;  /* 0x0000000700077307 */ /* 0x000f220000201000 */
[----:B0-----:R-:W-:-:S07]  /*2f20*/  FSETP.GT.AND P2, PT, R11, -127, PT ;  /* 0xc2fe00000b00780b */ /* 0x001fce0003f44000 */
[----:B------:R-:W0:Y:S01]  /*2f30*/  FRND R5, R5 ;  /* 0x0000000500057307 */ /* 0x000e220000201000 */
[C---:B---3--:R-:W-:Y:S02]  /*2f40*/  FSETP.GT.AND P3, PT, R2.reuse, -127, PT ;  /* 0xc2fe00000200780b */ /* 0x048fe40003f64000 */
[----:B------:R-:W-:Y:S02]  /*2f50*/  FSETP.NAN.AND P4, PT, R11, R11, PT ;  /* 0x0000000b0b00720b */ /* 0x000fe40003f88000 */
[----:B----4-:R-:W-:Y:S02]  /*2f60*/  FSETP.GT.AND P1, PT, R7, -127, PT ;  /* 0xc2fe00000700780b */ /* 0x010fe40003f24000 */
        /* <DEDUP_REMOVED lines=10> */
[----:B-1----:R-:W1:Y:S01]  /*3010*/  F2I.S16.TRUNC.NTZ R8, R11 ;  /* 0x0000000b00087305 */ /* 0x002e62000020e900 */
[----:B------:R-:W-:-:S07]  /*3020*/  FSETP.GEU.AND P1, PT, R11, 127, PT ;  /* 0x42fe00000b00780b */ /* 0x000fce0003f2e000 */
[----:B------:R1:W3:Y:S01]  /*3030*/  F2I.S16.TRUNC.NTZ R4, R7 ;  /* 0x0000000700047305 */ /* 0x0002e2000020e900 */
[----:B------:R-:W-:-:S07]  /*3040*/  FSETP.GEU.AND P2, PT, R7, 127, PT ;  /* 0x42fe00000700780b */ /* 0x000fce0003f4e000 */
[----:B------:R3:W4:Y:S01]  /*3050*/  F2I.S16.TRUNC.NTZ R0, R5 ;  /* 0x0000000500007305 */ /* 0x000722000020e900 */
[----:B------:R-:W-:Y:S02]  /*3060*/  FSETP.GEU.AND P3, PT, R5, 127, PT ;  /* 0x42fe00000500780b */ /* 0x000fe40003f6e000 */
[----:B------:R-:W-:Y:S02]  /*3070*/  FSETP.NAN.AND P5, PT, R2, R2, PT ;  /* 0x000000020200720b */ /* 0x000fe40003fa8000 */
[----:B0-----:R-:W-:Y:S02]  /*3080*/  LOP3.LUT R6, R6, 0xffff, RZ, 0xc0, !PT ;  /* 0x0000ffff06067812 */ /* 0x001fe400078ec0ff */
[----:B------:R-:W-:Y:S02]  /*3090*/  FSETP.NAN.AND P4, PT, R11, R11, PT ;  /* 0x0000000b0b00720b */ /* 0x000fe40003f88000 */
[----:B------:R-:W-:Y:S02]  /*30a0*/  @P6 SEL R6, R6, 0x7f, P5 ;  /* 0x0000007f06066807 */ /* 0x000fe40002800000 */
[----:B------:R-:W-:-:S02]  /*30b0*/  FSETP.NAN.AND P5, PT, R7, R7, PT ;  /* 0x000000070700720b */ /* 0x000fc40003fa8000 */
[----:B------:R-:W-:Y:S02]  /*30c0*/  FSETP.NAN.AND P6, PT, R5, R5, PT ;  /* 0x000000050500720b */ /* 0x000fe40003fc8000 */
[----:B-1----:R-:W-:Y:S02]  /*30d0*/  LOP3.LUT R7, R8, 0xffff, RZ, 0xc0, !PT ;  /* 0x0000ffff08077812 */ /* 0x002fe400078ec0ff */
[----:B---3--:R-:W-:Y:S02]  /*30e0*/  LOP3.LUT R5, R4, 0xffff, RZ, 0xc0, !PT ;  /* 0x0000ffff04057812 */ /* 0x008fe400078ec0ff */
[----:B----4-:R-:W-:Y:S02]  /*30f0*/  LOP3.LUT R0, R0, 0xffff, RZ, 0xc0, !PT ;  /* 0x0000ffff00007812 */ /* 0x010fe400078ec0ff */
[----:B------:R-:W-:Y:S02]  /*3100*/  @P1 SEL R7, R7, 0x7f, P4 ;  /* 0x0000007f07071807 */ /* 0x000fe40002000000 */
[----:B------:R-:W-:-:S02]  /*3110*/  @P2 SEL R5, R5, 0x7f, P5 ;  /* 0x0000007f05052807 */ /* 0x000fc40002800000 */
[----:B------:R-:W-:Y:S02]  /*3120*/  @P3 SEL R0, R0, 0x7f, P6 ;  /* 0x0000007f00003807 */ /* 0x000fe40003000000 */
[----:B------:R-:W-:Y:S02]  /*3130*/  PRMT R7, R7, 0x3340, R6 ;  /* 0x0000334007077816 */ /* 0x000fe40000000006 */
[----:B------:R-:W-:Y:S02]  /*3140*/  SHF.R.S32.HI R8, RZ, 0x1f, R3 ;  /* 0x0000001fff087819 */ /* 0x000fe40000011403 */
[----:B------:R-:W-:Y:S02]  /*3150*/  IADD3 R2, P1, R3, c[0x0][0x1b0], RZ ;  /* 0x00006c0003027a10 */ /* 0x000fe40007f3e0ff */
[----:B------:R-:W-:Y:S02]  /*3160*/  PRMT R0, R5, 0x3340, R0 ;  /* 0x0000334005007816 */ /* 0x000fe40000000000 */
[----:B------:R-:W-:-:S02]  /*3170*/  IADD3 R4, P2, R3, c[0x0][0x1b8], RZ ;  /* 0x00006e0003047a10 */ /* 0x000fc40007f5e0ff */
[----:B------:R-:W-:Y:S02]  /*3180*/  IADD3 R6, P3, R3, c[0x0][0x1c0], RZ ;  /* 0x0000700003067a10 */ /* 0x000fe40007f7e0ff */
[----:B------:R-:W-:Y:S02]  /*3190*/  IADD3.X R3, R8, c[0x0][0x1b4], RZ, P1, !PT ;  /* 0x00006d0008037a10 */ /* 0x000fe40000ffe4ff */
[----:B------:R-:W-:Y:S02]  /*31a0*/  PRMT R9, R0, 0x5410, R7 ;  /* 0x0000541000097816 */ /* 0x000fe40000000007 */
[----:B------:R-:W-:-:S03]  /*31b0*/  IADD3.X R5, R8, c[0x0][0x1bc], RZ, P2, !PT ;  /* 0x00006f0008057a10 */ /* 0x000fc600017fe4ff */
[----:B------:R2:W-:Y:S01]  /*31c0*/  @P0 STG.E [R2.64], R9 ;  /* 0x0000000902000986 */ /* 0x0005e2000c10190c */
[----:B------:R-:W-:-:S03]  /*31d0*/  IADD3.X R7, R8, c[0x0][0x1c4], RZ, P3, !PT ;  /* 0x0000710008077a10 */ /* 0x000fc60001ffe4ff */
[----:B------:R2:W-:Y:S01]  /*31e0*/  @P0 STG.E [R4.64], R9 ;  /* 0x0000000904000986 */ /* 0x0005e2000c10190c */
[----:B------:R-:W-:Y:S05]  /*31f0*/  @!P0 EXIT ;  /* 0x000000000000894d */ /* 0x000fea0003800000 */
[----:B------:R-:W-:Y:S01]  /*3200*/  STG.E [R6.64], R9 ;  /* 0x0000000906007986 */ /* 0x000fe2000c10190c */
[----:B------:R-:W-:Y:S05]  /*3210*/  EXIT ;  /* 0x000000000000794d */ /* 0x000fea0003800000 */
.L_x_0:
[----:B------:R-:W-:-:S00]  /*3220*/  BRA `(.L_x_0) ;  /* 0xfffffff000007947 */ /* 0x000fc0000383ffff */
[----:B------:R-:W-:-:S00]  /*3230*/  NOP ;  /* 0x0000000000007918 */ /* 0x000fc00000000000 */
        /* <DEDUP_REMOVED lines=12> */
.L_x_1:


//--------------------- .nv.global.init           --------------------------
	.section	.nv.global.init,"aw",@progbits
.nv.global.init:
	.type		_$_str,@object
	.size		_$_str,(.L_0 - _$_str)
_$_str:
        /*0000*/ 	.byte	0x5f, 0x5f, 0x43, 0x55, 0x44, 0x41, 0x5f, 0x46, 0x54, 0x5a, 0x00
.L_0:


//--------------------- .nv.shared.triton_red_fused__to_copy_add_amax_amin_clamp_mul_native_layer_norm_reciprocal_1 --------------------------
	.section	.nv.shared.triton_red_fused__to_copy_add_amax_amin_clamp_mul_native_layer_norm_reciprocal_1,"aw",@nobits
	.sectionflags	@""
	.align	16
